	.target	sm_90a

	.elftype	@"ET_EXEC"


//--------------------- .note.nv.tkinfo           --------------------------
	.section	.note.nv.tkinfo,"",@"SHT_NOTE"
	.sectionflags	@"SHF_NOTE_NV_TKINFO"
	.tkinfo
        /*0018*/ 	.word	0x00000002
        /*0030*/ 	.string	""
        /*0030*/ 	.string	"ptxas"
        /*0030*/ 	.string	"Cuda compilation tools, release 13.0, V13.0.88"
        /*0030*/ 	.string	"Build cuda_13.0.r13.0/compiler.36424714_0"
        /*0030*/ 	.string	"-v  -suppress-debug-info  -lineinfo  -arch sm_90a "



//--------------------- .note.nv.cuinfo           --------------------------
	.section	.note.nv.cuinfo,"",@"SHT_NOTE"
	.sectionflags	@"SHF_NOTE_NV_CUINFO"
        /*0018*/ 	.short	0x0002
        /*001a*/ 	.short	0x005a
        /*001c*/ 	.short	0x0082
	.zero		2


//--------------------- .nv.info                  --------------------------
	.section	.nv.info,"",@"SHT_CUDA_INFO"
	.align	4


	//----- nvinfo : EIATTR_REGCOUNT
	.align		4
        /*0000*/ 	.byte	0x04, 0x2f
        /*0002*/ 	.short	(.L_1 - .L_0)
	.align		4
.L_0:
        /*0004*/ 	.word	index@(matmul_kernel)
        /*0008*/ 	.word	0x000000ff


	//----- nvinfo : EIATTR_FRAME_SIZE
	.align		4
.L_1:
        /*000c*/ 	.byte	0x04, 0x11
        /*000e*/ 	.short	(.L_3 - .L_2)
	.align		4
.L_2:
        /*0010*/ 	.word	index@(matmul_kernel)
        /*0014*/ 	.word	0x00000170


	//----- nvinfo : EIATTR_MIN_STACK_SIZE
	.align		4
.L_3:
        /*0018*/ 	.byte	0x04, 0x12
        /*001a*/ 	.short	(.L_5 - .L_4)
	.align		4
.L_4:
        /*001c*/ 	.word	index@(matmul_kernel)
        /*0020*/ 	.word	0x00000170
.L_5:


//--------------------- .nv.compat                --------------------------
	.section	.nv.compat,"",@"SHT_CUDA_COMPAT_INFO"
	.align	4
        /*0000*/ 	.byte	0x02, 0x09, 0x01, 0x00, 0x02, 0x02, 0x04, 0x00, 0x02, 0x05, 0x05, 0x00, 0x03, 0x07, 0x01, 0x01
        /*0010*/ 	.byte	0x02, 0x03, 0x00, 0x00, 0x02, 0x06, 0x01, 0x00, 0x04, 0x0b, 0x08, 0x00, 0x00, 0x00, 0x00, 0x00
        /*0020*/ 	.byte	0x00, 0x00, 0x00, 0x00


//--------------------- .nv.info.matmul_kernel    --------------------------
	.section	.nv.info.matmul_kernel,"",@"SHT_CUDA_INFO"
	.sectionflags	@""
	.align	4


	//----- nvinfo : EIATTR_CUDA_API_VERSION
	.align		4
        /*0000*/ 	.byte	0x04, 0x37
        /*0002*/ 	.short	(.L_7 - .L_6)
.L_6:
        /*0004*/ 	.word	0x00000082


	//----- nvinfo : EIATTR_KPARAM_INFO
	.align		4
.L_7:
        /*0008*/ 	.byte	0x04, 0x17
        /*000a*/ 	.short	(.L_9 - .L_8)
.L_8:
        /*000c*/ 	.word	0x00000000
        /*0010*/ 	.short	0x000d
        /*0012*/ 	.short	0x0048
        /*0014*/ 	.byte	0x00, 0xf4, 0x21, 0x00


	//----- nvinfo : EIATTR_KPARAM_INFO
	.align		4
.L_9:
        /*0018*/ 	.byte	0x04, 0x17
        /*001a*/ 	.short	(.L_11 - .L_10)
.L_10:
        /*001c*/ 	.word	0x00000000
        /*0020*/ 	.short	0x000c
        /*0022*/ 	.short	0x0040
        /*0024*/ 	.byte	0x00, 0xf4, 0x21, 0x00


	//----- nvinfo : EIATTR_KPARAM_INFO
	.align		4
.L_11:
        /*0028*/ 	.byte	0x04, 0x17
        /*002a*/ 	.short	(.L_13 - .L_12)
.L_12:
        /*002c*/ 	.word	0x00000000
        /*0030*/ 	.short	0x000b
        /*0032*/ 	.short	0x0038
        /*0034*/ 	.byte	0x00, 0xf0, 0x11, 0x00


	//----- nvinfo : EIATTR_KPARAM_INFO
	.align		4
.L_13:
        /*0038*/ 	.byte	0x04, 0x17
        /*003a*/ 	.short	(.L_15 - .L_14)
.L_14:
        /*003c*/ 	.word	0x00000000
        /*0040*/ 	.short	0x000a
        /*0042*/ 	.short	0x0034
        /*0044*/ 	.byte	0x00, 0xf0, 0x11, 0x00


	//----- nvinfo : EIATTR_KPARAM_INFO
	.align		4
.L_15:
        /*0048*/ 	.byte	0x04, 0x17
        /*004a*/ 	.short	(.L_17 - .L_16)
.L_16:
        /*004c*/ 	.word	0x00000000
        /*0050*/ 	.short	0x0009
        /*0052*/ 	.short	0x0030
        /*0054*/ 	.byte	0x00, 0xf0, 0x11, 0x00


	//----- nvinfo : EIATTR_KPARAM_INFO
	.align		4
.L_17:
        /*0058*/ 	.byte	0x04, 0x17
        /*005a*/ 	.short	(.L_19 - .L_18)
.L_18:
        /*005c*/ 	.word	0x00000000
        /*0060*/ 	.short	0x0008
        /*0062*/ 	.short	0x002c
        /*0064*/ 	.byte	0x00, 0xf0, 0x11, 0x00


	//----- nvinfo : EIATTR_KPARAM_INFO
	.align		4
.L_19:
        /*0068*/ 	.byte	0x04, 0x17
        /*006a*/ 	.short	(.L_21 - .L_20)
.L_20:
        /*006c*/ 	.word	0x00000000
        /*0070*/ 	.short	0x0007
        /*0072*/ 	.short	0x0028
        /*0074*/ 	.byte	0x00, 0xf0, 0x11, 0x00


	//----- nvinfo : EIATTR_KPARAM_INFO
	.align		4
.L_21:
        /*0078*/ 	.byte	0x04, 0x17
        /*007a*/ 	.short	(.L_23 - .L_22)
.L_22:
        /*007c*/ 	.word	0x00000000
        /*0080*/ 	.short	0x0006
        /*0082*/ 	.short	0x0024
        /*0084*/ 	.byte	0x00, 0xf0, 0x11, 0x00


	//----- nvinfo : EIATTR_KPARAM_INFO
	.align		4
.L_23:
        /*0088*/ 	.byte	0x04, 0x17
        /*008a*/ 	.short	(.L_25 - .L_24)
.L_24:
        /*008c*/ 	.word	0x00000000
        /*0090*/ 	.short	0x0005
        /*0092*/ 	.short	0x0020
        /*0094*/ 	.byte	0x00, 0xf0, 0x11, 0x00


	//----- nvinfo : EIATTR_KPARAM_INFO
	.align		4
.L_25:
        /*0098*/ 	.byte	0x04, 0x17
        /*009a*/ 	.short	(.L_27 - .L_26)
.L_26:
        /*009c*/ 	.word	0x00000000
        /*00a0*/ 	.short	0x0004
        /*00a2*/ 	.short	0x001c
        /*00a4*/ 	.byte	0x00, 0xf0, 0x11, 0x00


	//----- nvinfo : EIATTR_KPARAM_INFO
	.align		4
.L_27:
        /*00a8*/ 	.byte	0x04, 0x17
        /*00aa*/ 	.short	(.L_29 - .L_28)
.L_28:
        /*00ac*/ 	.word	0x00000000
        /*00b0*/ 	.short	0x0003
        /*00b2*/ 	.short	0x0018
        /*00b4*/ 	.byte	0x00, 0xf0, 0x11, 0x00


	//----- nvinfo : EIATTR_KPARAM_INFO
	.align		4
.L_29:
        /*00b8*/ 	.byte	0x04, 0x17
        /*00ba*/ 	.short	(.L_31 - .L_30)
.L_30:
        /*00bc*/ 	.word	0x00000000
        /*00c0*/ 	.short	0x0002
        /*00c2*/ 	.short	0x0010
        /*00c4*/ 	.byte	0x00, 0xf4, 0x21, 0x00


	//----- nvinfo : EIATTR_KPARAM_INFO
	.align		4
.L_31:
        /*00c8*/ 	.byte	0x04, 0x17
        /*00ca*/ 	.short	(.L_33 - .L_32)
.L_32:
        /*00cc*/ 	.word	0x00000000
        /*00d0*/ 	.short	0x0001
        /*00d2*/ 	.short	0x0008
        /*00d4*/ 	.byte	0x00, 0xf4, 0x21, 0x00


	//----- nvinfo : EIATTR_KPARAM_INFO
	.align		4
.L_33:
        /*00d8*/ 	.byte	0x04, 0x17
        /*00da*/ 	.short	(.L_35 - .L_34)
.L_34:
        /*00dc*/ 	.word	0x00000000
        /*00e0*/ 	.short	0x0000
        /*00e2*/ 	.short	0x0000
        /*00e4*/ 	.byte	0x00, 0xf4, 0x21, 0x00


	//----- nvinfo : EIATTR_SPARSE_MMA_MASK
	.align		4
.L_35:
        /*00e8*/ 	.byte	0x03, 0x50
        /*00ea*/ 	.short	0x0000


	//----- nvinfo : EIATTR_MAXREG_COUNT
	.align		4
        /*00ec*/ 	.byte	0x03, 0x1b
        /*00ee*/ 	.short	0x00ff


	//----- nvinfo : EIATTR_NUM_BARRIERS
	.align		4
        /*00f0*/ 	.byte	0x02, 0x4c
        /*00f2*/ 	.byte	0x01
	.zero		1


	//----- nvinfo : EIATTR_ANNOTATIONS
	.align		4
        /*00f4*/ 	.byte	0x04, 0x55
        /*00f6*/ 	.short	(.L_37 - .L_36)


	//   ....[0]....
.L_36:
        /*00f8*/ 	.word	0x00000001
        /*00fc*/ 	.byte	0x00, 0x24, 0x00, 0x00, 0x01, 0x00, 0x00, 0x00, 0x60, 0x24, 0x00, 0x00, 0x01, 0x00, 0x00, 0x00
        /* <DEDUP_REMOVED lines=90> */
        /*06ac*/ 	.byte	0xf0, 0x4c, 0x00, 0x00, 0x01, 0x00, 0x00, 0x00, 0x20, 0x4d, 0x00, 0x00


	//----- nvinfo : EIATTR_MERCURY_ISA_VERSION
	.align		4
.L_37:
        /*06b8*/ 	.byte	0x03, 0x5f
        /*06ba*/ 	.short	0x0101


	//----- nvinfo : EIATTR_EXIT_INSTR_OFFSETS
	.align		4
        /*06bc*/ 	.byte	0x04, 0x1c
        /*06be*/ 	.short	(.L_39 - .L_38)


	//   ....[0]....
.L_38:
        /*06c0*/ 	.word	0x0000bd80


	//   ....[1]....
        /*06c4*/ 	.word	0x0000bda0


	//----- nvinfo : EIATTR_REQNTID
	.align		4
.L_39:
        /*06c8*/ 	.byte	0x04, 0x10
        /*06ca*/ 	.short	(.L_41 - .L_40)
.L_40:
        /*06cc*/ 	.word	0x00000080
        /*06d0*/ 	.word	0x00000001
        /*06d4*/ 	.word	0x00000001


	//----- nvinfo : EIATTR_CBANK_PARAM_SIZE
	.align		4
.L_41:
        /*06d8*/ 	.byte	0x03, 0x19
        /*06da*/ 	.short	0x0050


	//----- nvinfo : EIATTR_PARAM_CBANK
	.align		4
        /*06dc*/ 	.byte	0x04, 0x0a
        /*06de*/ 	.short	(.L_43 - .L_42)
	.align		4
.L_42:
        /*06e0*/ 	.word	index@(.nv.constant0.matmul_kernel)
        /*06e4*/ 	.short	0x0210
        /*06e6*/ 	.short	0x0050


	//----- nvinfo : EIATTR_SW_WAR
	.align		4
.L_43:
        /*06e8*/ 	.byte	0x04, 0x36
        /*06ea*/ 	.short	(.L_45 - .L_44)
.L_44:
        /*06ec*/ 	.word	0x00000008
.L_45:


//--------------------- .nv.callgraph             --------------------------
	.section	.nv.callgraph,"",@"SHT_CUDA_CALLGRAPH"
	.align	4
	.sectionentsize	8
	.align		4
        /*0000*/ 	.word	0x00000000
	.align		4
        /*0004*/ 	.word	0xffffffff
	.align		4
        /*0008*/ 	.word	0x00000000
	.align		4
        /*000c*/ 	.word	0xfffffffe
	.align		4
        /*0010*/ 	.word	0x00000000
	.align		4
        /*0014*/ 	.word	0xfffffffd
	.align		4
        /*0018*/ 	.word	0x00000000
	.align		4
        /*001c*/ 	.word	0xfffffffc


//--------------------- .text.matmul_kernel       --------------------------
	.section	.text.matmul_kernel,"ax",@progbits
	.align	128
        .global         matmul_kernel
        .type           matmul_kernel,@function
        .size           matmul_kernel,(.L_x_3 - matmul_kernel)
        .other          matmul_kernel,@"STO_CUDA_ENTRY STV_DEFAULT"
matmul_kernel:
.text.matmul_kernel:
[----:B------:R-:W0:Y:S08]  /*0000*/  LDC R1, c[0x0][0x28] ;  /* 0x00000a00ff017b82 */ /* 0x000e300000000800 */
[----:B------:R-:W1:Y:S01]  /*0010*/  LDC.64 R2, c[0x0][0x228] ;  /* 0x00008a00ff027b82 */ /* 0x000e620000000a00 */
[----:B------:R-:W2:Y:S01]  /*0020*/  S2R R7, SR_CTAID.X ;  /* 0x0000000000077919 */ /* 0x000ea20000002500 */
[----:B------:R-:W-:Y:S01]  /*0030*/  ULDC UR5, c[0x0][0x230] ;  /* 0x00008c0000057ab9 */ /* 0x000fe20000000800 */
[----:B------:R-:W-:Y:S01]  /*0040*/  UMOV UR12, 0x400 ;  /* 0x00000400000c7882 */ /* 0x000fe20000000000 */
[----:B------:R-:W-:Y:S01]  /*0050*/  UIADD3 UR5, UR5, 0x1f, URZ ;  /* 0x0000001f05057890 */ /* 0x000fe2000fffe03f */
[----:B------:R-:W3:Y:S01]  /*0060*/  S2R R14, SR_TID.X ;  /* 0x00000000000e7919 */ /* 0x000ee20000002100 */
[----:B------:R-:W-:Y:S01]  /*0070*/  ULDC.64 UR14, c[0x0][0x208] ;  /* 0x00008200000e7ab9 */ /* 0x000fe20000000a00 */
[----:B0-----:R-:W-:Y:S01]  /*0080*/  VIADD R1, R1, 0xfffffe90 ;  /* 0xfffffe9001017836 */ /* 0x001fe20000000000 */
[----:B------:R-:W0:Y:S01]  /*0090*/  S2UR UR4, SR_CgaCtaId ;  /* 0x00000000000479c3 */ /* 0x000e220000008800 */
[----:B------:R-:W-:Y:S01]  /*00a0*/  UISETP.GE.AND UP0, UPT, UR5, 0x20, UPT ;  /* 0x000000200500788c */ /* 0x000fe2000bf06270 */
[----:B------:R-:W-:-:S02]  /*00b0*/  CS2R R120, SRZ ;  /* 0x0000000000787805 */ /* 0x000fc4000001ff00 */
[----:B------:R-:W-:Y:S02]  /*00c0*/  CS2R R122, SRZ ;  /* 0x00000000007a7805 */ /* 0x000fe4000001ff00 */
[----:B------:R-:W-:Y:S02]  /*00d0*/  CS2R R124, SRZ ;  /* 0x00000000007c7805 */ /* 0x000fe4000001ff00 */
[----:B------:R-:W-:Y:S02]  /*00e0*/  CS2R R126, SRZ ;  /* 0x00000000007e7805 */ /* 0x000fe4000001ff00 */
[----:B------:R-:W-:Y:S02]  /*00f0*/  CS2R R128, SRZ ;  /* 0x0000000000807805 */ /* 0x000fe4000001ff00 */
[----:B------:R-:W-:Y:S02]  /*0100*/  CS2R R130, SRZ ;  /* 0x0000000000827805 */ /* 0x000fe4000001ff00 */
[----:B------:R-:W-:-:S02]  /*0110*/  CS2R R132, SRZ ;  /* 0x0000000000847805 */ /* 0x000fc4000001ff00 */
[----:B------:R-:W-:Y:S02]  /*0120*/  CS2R R134, SRZ ;  /* 0x0000000000867805 */ /* 0x000fe4000001ff00 */
[----:B------:R-:W-:Y:S02]  /*0130*/  CS2R R136, SRZ ;  /* 0x0000000000887805 */ /* 0x000fe4000001ff00 */
[----:B------:R-:W-:Y:S02]  /*0140*/  CS2R R138, SRZ ;  /* 0x00000000008a7805 */ /* 0x000fe4000001ff00 */
[----:B------:R-:W-:Y:S02]  /*0150*/  CS2R R140, SRZ ;  /* 0x00000000008c7805 */ /* 0x000fe4000001ff00 */
[----:B------:R-:W-:Y:S02]  /*0160*/  CS2R R142, SRZ ;  /* 0x00000000008e7805 */ /* 0x000fe4000001ff00 */
[----:B------:R-:W-:-:S02]  /*0170*/  CS2R R144, SRZ ;  /* 0x0000000000907805 */ /* 0x000fc4000001ff00 */
[----:B------:R-:W-:Y:S01]  /*0180*/  CS2R R146, SRZ ;  /* 0x0000000000927805 */ /* 0x000fe2000001ff00 */
[----:B-1----:R-:W-:Y:S01]  /*0190*/  VIADD R0, R3, 0x3f ;  /* 0x0000003f03007836 */ /* 0x002fe20000000000 */
[----:B------:R-:W-:Y:S02]  /*01a0*/  CS2R R148, SRZ ;  /* 0x0000000000947805 */ /* 0x000fe4000001ff00 */
[----:B------:R-:W-:Y:S02]  /*01b0*/  CS2R R150, SRZ ;  /* 0x0000000000967805 */ /* 0x000fe4000001ff00 */
[----:B------:R-:W-:Y:S02]  /*01c0*/  CS2R R88, SRZ ;  /* 0x0000000000587805 */ /* 0x000fe4000001ff00 */
[----:B------:R-:W-:Y:S02]  /*01d0*/  CS2R R90, SRZ ;  /* 0x00000000005a7805 */ /* 0x000fe4000001ff00 */
[----:B------:R-:W-:-:S02]  /*01e0*/  SHF.R.S32.HI R5, RZ, 0x1f, R0 ;  /* 0x0000001fff057819 */ /* 0x000fc40000011400 */
[----:B------:R-:W-:Y:S02]  /*01f0*/  CS2R R92, SRZ ;  /* 0x00000000005c7805 */ /* 0x000fe4000001ff00 */
[----:B------:R-:W-:Y:S01]  /*0200*/  CS2R R94, SRZ ;  /* 0x00000000005e7805 */ /* 0x000fe2000001ff00 */
[----:B0-----:R-:W-:Y:S01]  /*0210*/  ULEA UR12, UR4, UR12, 0x18 ;  /* 0x0000000c040c7291 */ /* 0x001fe2000f8ec03f */
[----:B------:R-:W-:Y:S02]  /*0220*/  LEA.HI R5, R5, R0, RZ, 0x6 ;  /* 0x0000000005057211 */ /* 0x000fe400078f30ff */
[----:B------:R-:W-:Y:S02]  /*0230*/  CS2R R96, SRZ ;  /* 0x0000000000607805 */ /* 0x000fe4000001ff00 */
[----:B--2---:R-:W-:Y:S02]  /*0240*/  IABS R10, R7 ;  /* 0x00000007000a7213 */ /* 0x004fe40000000000 */
[----:B------:R-:W-:-:S02]  /*0250*/  CS2R R98, SRZ ;  /* 0x0000000000627805 */ /* 0x000fc4000001ff00 */
[----:B------:R-:W-:Y:S02]  /*0260*/  SHF.R.S32.HI R5, RZ, 0x6, R5 ;  /* 0x00000006ff057819 */ /* 0x000fe40000011405 */
[----:B------:R-:W-:Y:S02]  /*0270*/  CS2R R100, SRZ ;  /* 0x0000000000647805 */ /* 0x000fe4000001ff00 */
[----:B---3--:R-:W-:Y:S02]  /*0280*/  LOP3.LUT R15, R14, 0x7f, RZ, 0xc0, !PT ;  /* 0x0000007f0e0f7812 */ /* 0x008fe400078ec0ff */
[----:B------:R-:W-:Y:S02]  /*0290*/  CS2R R102, SRZ ;  /* 0x0000000000667805 */ /* 0x000fe4000001ff00 */
[----:B------:R-:W-:Y:S01]  /*02a0*/  CS2R R104, SRZ ;  /* 0x0000000000687805 */ /* 0x000fe2000001ff00 */
[----:B------:R-:W-:Y:S01]  /*02b0*/  IMAD.SHL.U32 R6, R5, 0x8, RZ ;  /* 0x0000000805067824 */ /* 0x000fe200078e00ff */
[----:B------:R-:W-:-:S02]  /*02c0*/  CS2R R106, SRZ ;  /* 0x00000000006a7805 */ /* 0x000fc4000001ff00 */
[----:B------:R-:W-:Y:S02]  /*02d0*/  CS2R R108, SRZ ;  /* 0x00000000006c7805 */ /* 0x000fe4000001ff00 */
[----:B------:R-:W-:Y:S02]  /*02e0*/  CS2R R110, SRZ ;  /* 0x00000000006e7805 */ /* 0x000fe4000001ff00 */
[----:B------:R-:W-:Y:S02]  /*02f0*/  CS2R R112, SRZ ;  /* 0x0000000000707805 */ /* 0x000fe4000001ff00 */
[-C--:B------:R-:W-:Y:S02]  /*0300*/  IABS R9, R6.reuse ;  /* 0x0000000600097213 */ /* 0x080fe40000000000 */
[----:B------:R-:W-:Y:S02]  /*0310*/  CS2R R114, SRZ ;  /* 0x0000000000727805 */ /* 0x000fe4000001ff00 */
[----:B------:R-:W-:-:S02]  /*0320*/  IABS R12, R6 ;  /* 0x00000006000c7213 */ /* 0x000fc40000000000 */
[----:B------:R-:W-:Y:S01]  /*0330*/  CS2R R116, SRZ ;  /* 0x0000000000747805 */ /* 0x000fe2000001ff00 */
[----:B------:R-:W0:Y:S01]  /*0340*/  I2F.RP R0, R9 ;  /* 0x0000000900007306 */ /* 0x000e220000209400 */
        /* <DEDUP_REMOVED lines=13> */
[----:B------:R-:W-:Y:S01]  /*0420*/  CS2R R80, SRZ ;  /* 0x0000000000507805 */ /* 0x000fe2000001ff00 */
[----:B0-----:R-:W0:Y:S01]  /*0430*/  MUFU.RCP R0, R0 ;  /* 0x0000000000007308 */ /* 0x001e220000001000 */
        /* <DEDUP_REMOVED lines=16> */
[----:B0-----:R-:W-:Y:S01]  /*0540*/  VIADD R4, R0, 0xffffffe ;  /* 0x0ffffffe00047836 */ /* 0x001fe20000000000 */
[----:B------:R-:W-:Y:S01]  /*0550*/  CS2R R50, SRZ ;  /* 0x0000000000327805 */ /* 0x000fe2000001ff00 */
[----:B------:R-:W-:Y:S01]  /*0560*/  IMAD.MOV R0, RZ, RZ, -R12 ;  /* 0x000000ffff007224 */ /* 0x000fe200078e0a0c */
[----:B------:R-:W-:Y:S01]  /*0570*/  CS2R R52, SRZ ;  /* 0x0000000000347805 */ /* 0x000fe2000001ff00 */
[----:B------:R0:W1:Y:S01]  /*0580*/  F2I.FTZ.U32.TRUNC.NTZ R5, R4 ;  /* 0x0000000400057305 */ /* 0x000062000021f000 */
[----:B------:R-:W-:Y:S01]  /*0590*/  CS2R R54, SRZ ;  /* 0x0000000000367805 */ /* 0x000fe2000001ff00 */
[----:B0-----:R-:W-:Y:S02]  /*05a0*/  IMAD.MOV.U32 R4, RZ, RZ, RZ ;  /* 0x000000ffff047224 */ /* 0x001fe400078e00ff */
[----:B-1----:R-:W-:-:S04]  /*05b0*/  IMAD.MOV R8, RZ, RZ, -R5 ;  /* 0x000000ffff087224 */ /* 0x002fc800078e0a05 */
[----:B------:R-:W-:Y:S02]  /*05c0*/  IMAD R11, R8, R9, RZ ;  /* 0x00000009080b7224 */ /* 0x000fe400078e02ff */
[----:B------:R-:W-:Y:S02]  /*05d0*/  IMAD.MOV.U32 R8, RZ, RZ, R10 ;  /* 0x000000ffff087224 */ /* 0x000fe400078e000a */
[----:B------:R-:W-:-:S06]  /*05e0*/  IMAD.HI.U32 R5, R5, R11, R4 ;  /* 0x0000000b05057227 */ /* 0x000fcc00078e0004 */
[----:B------:R-:W-:-:S04]  /*05f0*/  IMAD.HI.U32 R5, R5, R8, RZ ;  /* 0x0000000805057227 */ /* 0x000fc800078e00ff */
[----:B------:R-:W-:-:S05]  /*0600*/  IMAD R0, R5, R0, R8 ;  /* 0x0000000005007224 */ /* 0x000fca00078e0208 */
[----:B------:R-:W-:-:S13]  /*0610*/  ISETP.GT.U32.AND P1, PT, R9, R0, PT ;  /* 0x000000000900720c */ /* 0x000fda0003f24070 */
[----:B------:R-:W-:Y:S02]  /*0620*/  @!P1 IMAD.IADD R0, R0, 0x1, -R9 ;  /* 0x0000000100009824 */ /* 0x000fe400078e0a09 */
[----:B------:R-:W-:Y:S01]  /*0630*/  @!P1 VIADD R5, R5, 0x1 ;  /* 0x0000000105059836 */ /* 0x000fe20000000000 */
[----:B------:R-:W-:Y:S02]  /*0640*/  ISETP.NE.AND P1, PT, R6, RZ, PT ;  /* 0x000000ff0600720c */ /* 0x000fe40003f25270 */
[----:B------:R-:W-:Y:S02]  /*0650*/  ISETP.GE.U32.AND P0, PT, R0, R9, PT ;  /* 0x000000090000720c */ /* 0x000fe40003f06070 */
[----:B------:R-:W-:-:S04]  /*0660*/  LOP3.LUT R0, R7, R6, RZ, 0x3c, !PT ;  /* 0x0000000607007212 */ /* 0x000fc800078e3cff */
[----:B------:R-:W-:Y:S01]  /*0670*/  ISETP.GE.AND P2, PT, R0, RZ, PT ;  /* 0x000000ff0000720c */ /* 0x000fe20003f46270 */
[----:B------:R-:W-:-:S06]  /*0680*/  VIADD R0, R2, 0xff ;  /* 0x000000ff02007836 */ /* 0x000fcc0000000000 */
[----:B------:R-:W-:-:S04]  /*0690*/  @P0 VIADD R5, R5, 0x1 ;  /* 0x0000000105050836 */ /* 0x000fc80000000000 */
[----:B------:R-:W-:Y:S01]  /*06a0*/  IMAD.MOV.U32 R4, RZ, RZ, R5 ;  /* 0x000000ffff047224 */ /* 0x000fe200078e0005 */
[----:B------:R-:W-:-:S03]  /*06b0*/  SHF.R.S32.HI R5, RZ, 0x1f, R0 ;  /* 0x0000001fff057819 */ /* 0x000fc60000011400 */
[----:B------:R-:W-:Y:S01]  /*06c0*/  @!P2 IMAD.MOV R4, RZ, RZ, -R4 ;  /* 0x000000ffff04a224 */ /* 0x000fe200078e0a04 */
[----:B------:R-:W-:Y:S02]  /*06d0*/  @!P1 LOP3.LUT R4, RZ, R6, RZ, 0x33, !PT ;  /* 0x00000006ff049212 */ /* 0x000fe400078e33ff */
[----:B------:R-:W-:-:S03]  /*06e0*/  LEA.HI R5, R5, R0, RZ, 0x8 ;  /* 0x0000000005057211 */ /* 0x000fc600078f40ff */
[----:B------:R-:W-:Y:S02]  /*06f0*/  IMAD.SHL.U32 R8, R4, 0x8, RZ ;  /* 0x0000000804087824 */ /* 0x000fe400078e00ff */
[----:B------:R-:W-:-:S03]  /*0700*/  IMAD.MOV R4, RZ, RZ, -R4 ;  /* 0x000000ffff047224 */ /* 0x000fc600078e0a04 */
[----:B------:R-:W-:Y:S01]  /*0710*/  LEA.HI.SX32 R5, R5, -R8, 0x18 ;  /* 0x8000000805057211 */ /* 0x000fe200078fc2ff */
[----:B------:R-:W-:-:S03]  /*0720*/  IMAD R6, R6, R4, R7 ;  /* 0x0000000406067224 */ /* 0x000fc600078e0207 */
[----:B------:R-:W-:Y:S02]  /*0730*/  VIMNMX R13, R5, 0x8, PT ;  /* 0x00000008050d7848 */ /* 0x000fe40003fe0100 */
[----:B------:R-:W-:Y:S02]  /*0740*/  IABS R11, R6 ;  /* 0x00000006000b7213 */ /* 0x000fe40000000000 */
[----:B------:R-:W-:-:S04]  /*0750*/  IABS R9, R13 ;  /* 0x0000000d00097213 */ /* 0x000fc80000000000 */
[----:B------:R-:W0:Y:S08]  /*0760*/  I2F.RP R0, R9 ;  /* 0x0000000900007306 */ /* 0x000e300000209400 */
[----:B0-----:R-:W0:Y:S02]  /*0770*/  MUFU.RCP R0, R0 ;  /* 0x0000000000007308 */ /* 0x001e240000001000 */
[----:B0-----:R-:W-:-:S06]  /*0780*/  VIADD R5, R0, 0xffffffe ;  /* 0x0ffffffe00057836 */ /* 0x001fcc0000000000 */
[----:B------:R-:W0:Y:S02]  /*0790*/  F2I.FTZ.U32.TRUNC.NTZ R5, R5 ;  /* 0x0000000500057305 */ /* 0x000e24000021f000 */
[----:B0-----:R-:W-:-:S04]  /*07a0*/  IMAD.MOV R10, RZ, RZ, -R5 ;  /* 0x000000ffff0a7224 */ /* 0x001fc800078e0a05 */
[----:B------:R-:W-:Y:S01]  /*07b0*/  IMAD.MOV.U32 R4, RZ, RZ, R10 ;  /* 0x000000ffff047224 */ /* 0x000fe200078e000a */
[----:B------:R-:W-:-:S03]  /*07c0*/  IABS R10, R13 ;  /* 0x0000000d000a7213 */ /* 0x000fc60000000000 */
[----:B------:R-:W-:Y:S02]  /*07d0*/  IMAD R7, R4, R9, RZ ;  /* 0x0000000904077224 */ /* 0x000fe400078e02ff */
[----:B------:R-:W-:Y:S02]  /*07e0*/  IMAD.MOV.U32 R4, RZ, RZ, RZ ;  /* 0x000000ffff047224 */ /* 0x000fe400078e00ff */
[----:B------:R-:W-:Y:S02]  /*07f0*/  IMAD.MOV R0, RZ, RZ, -R10 ;  /* 0x000000ffff007224 */ /* 0x000fe400078e0a0a */
        /* <DEDUP_REMOVED lines=9> */
[----:B------:R-:W-:-:S07]  /*0890*/  ISETP.GE.AND P2, PT, R0, RZ, PT ;  /* 0x000000ff0000720c */ /* 0x000fce0003f46270 */
[----:B------:R-:W-:Y:S01]  /*08a0*/  @P0 VIADD R4, R4, 0x1 ;  /* 0x0000000104040836 */ /* 0x000fe20000000000 */
[----:B------:R-:W-:-:S05]  /*08b0*/  PLOP3.LUT P0, PT, PT, PT, UP0, 0x80, 0x0 ;  /* 0x000000000000781c */ /* 0x000fca0003f0f008 */
[----:B------:R-:W-:Y:S01]  /*08c0*/  @!P2 IMAD.MOV R4, RZ, RZ, -R4 ;  /* 0x000000ffff04a224 */ /* 0x000fe200078e0a04 */
[----:B------:R-:W-:-:S05]  /*08d0*/  @!P1 LOP3.LUT R4, RZ, R13, RZ, 0x33, !PT ;  /* 0x0000000dff049212 */ /* 0x000fca00078e33ff */
[----:B------:R-:W-:Y:S02]  /*08e0*/  IMAD.MOV R0, RZ, RZ, -R4 ;  /* 0x000000ffff007224 */ /* 0x000fe400078e0a04 */
[----:B------:R-:W-:Y:S02]  /*08f0*/  IMAD.SHL.U32 R7, R4, 0x40, RZ ;  /* 0x0000004004077824 */ /* 0x000fe400078e00ff */
[----:B------:R-:W-:-:S04]  /*0900*/  IMAD R0, R13, R0, R6 ;  /* 0x000000000d007224 */ /* 0x000fc800078e0206 */
[----:B------:R-:W-:-:S04]  /*0910*/  IMAD.IADD R0, R8, 0x1, R0 ;  /* 0x0000000108007824 */ /* 0x000fc800078e0200 */
[----:B------:R-:W-:Y:S01]  /*0920*/  IMAD R6, R0, 0x100, R15 ;  /* 0x0000010000067824 */ /* 0x000fe200078e020f */
[----:B------:R-:W-:-:S03]  /*0930*/  LOP3.LUT R0, R14, 0x60, RZ, 0xc0, !PT ;  /* 0x000000600e007812 */ /* 0x000fc600078ec0ff */
[----:B------:R-:W-:Y:S01]  /*0940*/  VIADD R8, R6, 0x80 ;  /* 0x0000008006087836 */ /* 0x000fe20000000000 */
[----:B------:R-:W-:Y:S06]  /*0950*/  @!P0 BRA `(.L_x_0) ;  /* 0x00000054002c8947 */ /* 0x000fec0003800000 */
[----:B------:R-:W-:Y:S01]  /*0960*/  IABS R18, R2 ;  /* 0x0000000200127213 */ /* 0x000fe20000000000 */
[----:B------:R-:W-:Y:S01]  /*0970*/  ULDC UR4, c[0x0][0x240] ;  /* 0x0000900000047ab9 */ /* 0x000fe20000000800 */
[----:B------:R-:W-:Y:S01]  /*0980*/  IABS R27, R3 ;  /* 0x00000003001b7213 */ /* 0x000fe20000000000 */
[----:B------:R-:W-:Y:S01]  /*0990*/  ULDC.64 UR8, c[0x0][0x218] ;  /* 0x0000860000087ab9 */ /* 0x000fe20000000a00 */
[----:B------:R-:W0:Y:S01]  /*09a0*/  I2F.RP R10, R18 ;  /* 0x00000012000a7306 */ /* 0x000e220000209400 */
[----:B------:R-:W-:Y:S01]  /*09b0*/  IABS R12, R8 ;  /* 0x00000008000c7213 */ /* 0x000fe20000000000 */
[----:B------:R-:W-:Y:S01]  /*09c0*/  ULDC UR16, c[0x0][0x234] ;  /* 0x00008d0000107ab9 */ /* 0x000fe20000000800 */
[----:B------:R-:W-:Y:S01]  /*09d0*/  IABS R13, R6 ;  /* 0x00000006000d7213 */ /* 0x000fe20000000000 */
[----:B------:R-:W-:Y:S01]  /*09e0*/  USHF.R.S32.HI UR6, URZ, 0x1f, UR5 ;  /* 0x0000001f3f067899 */ /* 0x000fe20008011405 */
[----:B------:R-:W-:Y:S01]  /*09f0*/  LEA.HI R32, R0, R7, RZ, 0x1b ;  /* 0x0000000700207211 */ /* 0x000fe200078fd8ff */
[----:B------:R-:W-:Y:S01]  /*0a00*/  ULDC UR11, c[0x0][0x23c] ;  /* 0x00008f00000b7ab9 */ /* 0x000fe20000000800 */
[----:B------:R-:W-:Y:S01]  /*0a10*/  ISETP.GE.AND P6, PT, R8, RZ, PT ;  /* 0x000000ff0800720c */ /* 0x000fe20003fc6270 */
[----:B------:R-:W1:Y:S01]  /*0a20*/  I2F.RP R9, R27 ;  /* 0x0000001b00097306 */ /* 0x000e620000209400 */
[----:B------:R-:W-:Y:S01]  /*0a30*/  IABS R31, R32 ;  /* 0x00000020001f7213 */ /* 0x000fe20000000000 */
[C---:B------:R-:W-:Y:S01]  /*0a40*/  VIADD R0, R32.reuse, 0x3c ;  /* 0x0000003c20007836 */ /* 0x040fe20000000000 */
[----:B------:R-:W-:Y:S01]  /*0a50*/  ULEA.HI UR6, UR6, UR5, URZ, 0x5 ;  /* 0x0000000506067291 */ /* 0x000fe2000f8f283f */
[C---:B------:R-:W-:Y:S01]  /*0a60*/  VIADD R19, R32.reuse, 0x38 ;  /* 0x0000003820137836 */ /* 0x040fe20000000000 */
[----:B------:R-:W-:Y:S01]  /*0a70*/  UIADD3 UR7, UR12, 0x2000, URZ ;  /* 0x000020000c077890 */ /* 0x000fe2000fffe03f */
[----:B------:R-:W-:Y:S01]  /*0a80*/  VIADD R20, R32, 0x34 ;  /* 0x0000003420147836 */ /* 0x000fe20000000000 */
[----:B------:R-:W-:Y:S01]  /*0a90*/  ISETP.GE.AND P3, PT, R0, RZ, PT ;  /* 0x000000ff0000720c */ /* 0x000fe20003f66270 */
[----:B0-----:R-:W0:Y:S01]  /*0aa0*/  MUFU.RCP R10, R10 ;  /* 0x0000000a000a7308 */ /* 0x001e220000001000 */
[----:B------:R-:W-:Y:S01]  /*0ab0*/  IABS R15, R19 ;  /* 0x00000013000f7213 */ /* 0x000fe20000000000 */
[C---:B------:R-:W-:Y:S01]  /*0ac0*/  VIADD R33, R32.reuse, 0x28 ;  /* 0x0000002820217836 */ /* 0x040fe20000000000 */
[----:B------:R-:W-:Y:S01]  /*0ad0*/  IABS R17, R20 ;  /* 0x0000001400117213 */ /* 0x000fe20000000000 */
[C---:B------:R-:W-:Y:S01]  /*0ae0*/  VIADD R34, R32.reuse, 0x24 ;  /* 0x0000002420227836 */ /* 0x040fe20000000000 */
[----:B------:R-:W-:Y:S01]  /*0af0*/  ISETP.GE.AND P4, PT, R19, RZ, PT ;  /* 0x000000ff1300720c */ /* 0x000fe20003f86270 */
[----:B------:R-:W-:Y:S01]  /*0b00*/  VIADD R19, R32, 0x30 ;  /* 0x0000003020137836 */ /* 0x000fe20000000000 */
[----:B------:R-:W-:Y:S01]  /*0b10*/  ISETP.GE.AND P5, PT, R20, RZ, PT ;  /* 0x000000ff1400720c */ /* 0x000fe20003fa6270 */
[----:B-1----:R-:W1:Y:S01]  /*0b20*/  MUFU.RCP R9, R9 ;  /* 0x0000000900097308 */ /* 0x002e620000001000 */
[C---:B------:R-:W-:Y:S01]  /*0b30*/  VIADD R20, R32.reuse, 0x2c ;  /* 0x0000002c20147836 */ /* 0x040fe20000000000 */
[----:B------:R-:W-:Y:S01]  /*0b40*/  USHF.R.S32.HI UR13, URZ, 0x5, UR6 ;  /* 0x000000053f0d7899 */ /* 0x000fe20008011406 */
[C---:B------:R-:W-:Y:S01]  /*0b50*/  VIADD R35, R32.reuse, 0x20 ;  /* 0x0000002020237836 */ /* 0x040fe20000000000 */
[----:B------:R-:W-:Y:S01]  /*0b60*/  ULDC UR18, c[0x0][0x230] ;  /* 0x00008c0000127ab9 */ /* 0x000fe20000000800 */
[C---:B------:R-:W-:Y:S01]  /*0b70*/  VIADD R36, R32.reuse, 0x1c ;  /* 0x0000001c20247836 */ /* 0x040fe20000000000 */
[----:B------:R-:W-:Y:S01]  /*0b80*/  ULDC UR19, c[0x0][0x210] ;  /* 0x0000840000137ab9 */ /* 0x000fe20000000800 */
[----:B------:R-:W-:Y:S01]  /*0b90*/  VIADD R37, R32, 0x18 ;  /* 0x0000001820257836 */ /* 0x000fe20000000000 */
[----:B------:R-:W-:Y:S01]  /*0ba0*/  IABS R21, R35 ;  /* 0x0000002300157213 */ /* 0x000fe20000000000 */
[----:B0-----:R-:W-:Y:S01]  /*0bb0*/  VIADD R4, R10, 0xffffffe ;  /* 0x0ffffffe0a047836 */ /* 0x001fe20000000000 */
[----:B------:R-:W-:Y:S01]  /*0bc0*/  IABS R23, R36 ;  /* 0x0000002400177213 */ /* 0x000fe20000000000 */
[C---:B------:R-:W-:Y:S01]  /*0bd0*/  VIADD R38, R32.reuse, 0x14 ;  /* 0x0000001420267836 */ /* 0x040fe20000000000 */
[----:B------:R-:W-:Y:S01]  /*0be0*/  IABS R25, R37 ;  /* 0x0000002500197213 */ /* 0x000fe20000000000 */
[----:B------:R0:W2:Y:S01]  /*0bf0*/  F2I.FTZ.U32.TRUNC.NTZ R5, R4 ;  /* 0x0000000400057305 */ /* 0x0000a2000021f000 */
[C---:B------:R-:W-:Y:S01]  /*0c00*/  VIADD R39, R32.reuse, 0x10 ;  /* 0x0000001020277836 */ /* 0x040fe20000000000 */
[----:B------:R-:W-:Y:S01]  /*0c10*/  USHF.L.U32 UR52, UR11, 0x5, URZ ;  /* 0x000000050b347899 */ /* 0x000fe2000800063f */
[----:B------:R-:W-:Y:S01]  /*0c20*/  IABS R26, R38 ;  /* 0x00000026001a7213 */ /* 0x000fe20000000000 */
[----:B-1----:R-:W-:Y:S01]  /*0c30*/  VIADD R10, R9, 0xffffffe ;  /* 0x0ffffffe090a7836 */ /* 0x002fe20000000000 */
[----:B------:R-:W-:Y:S01]  /*0c40*/  USHF.R.U32.HI UR7, URZ, 0x4, UR7 ;  /* 0x000000043f077899 */ /* 0x000fe20008011607 */
[C---:B------:R-:W-:Y:S01]  /*0c50*/  VIADD R40, R32.reuse, 0xc ;  /* 0x0000000c20287836 */ /* 0x040fe20000000000 */
[----:B------:R-:W-:Y:S01]  /*0c60*/  CS2R R120, SRZ ;  /* 0x0000000000787805 */ /* 0x000fe2000001ff00 */
[C---:B------:R-:W-:Y:S01]  /*0c70*/  VIADD R41, R32.reuse, 0x8 ;  /* 0x0000000820297836 */ /* 0x040fe20000000000 */
[----:B------:R-:W-:Y:S01]  /*0c80*/  CS2R R122, SRZ ;  /* 0x00000000007a7805 */ /* 0x000fe2000001ff00 */
[----:B0-----:R-:W-:Y:S01]  /*0c90*/  IMAD.MOV.U32 R4, RZ, RZ, RZ ;  /* 0x000000ffff047224 */ /* 0x001fe200078e00ff */
[----:B------:R-:W-:Y:S01]  /*0ca0*/  CS2R R124, SRZ ;  /* 0x00000000007c7805 */ /* 0x000fe2000001ff00 */
[----:B------:R-:W-:Y:S01]  /*0cb0*/  VIADD R42, R32, 0x4 ;  /* 0x00000004202a7836 */ /* 0x000fe20000000000 */
[----:B------:R-:W-:-:S02]  /*0cc0*/  IABS R28, R41 ;  /* 0x00000029001c7213 */ /* 0x000fc40000000000 */
[----:B------:R-:W-:Y:S01]  /*0cd0*/  CS2R R126, SRZ ;  /* 0x00000000007e7805 */ /* 0x000fe2000001ff00 */
[----:B--2---:R-:W-:Y:S01]  /*0ce0*/  IMAD.MOV R11, RZ, RZ, -R5 ;  /* 0x000000ffff0b7224 */ /* 0x004fe200078e0a05 */
[----:B------:R-:W-:Y:S02]  /*0cf0*/  CS2R R128, SRZ ;  /* 0x0000000000807805 */ /* 0x000fe4000001ff00 */
[----:B------:R-:W-:Y:S02]  /*0d00*/  IABS R29, R42 ;  /* 0x0000002a001d7213 */ /* 0x000fe40000000000 */
[----:B------:R-:W-:Y:S01]  /*0d10*/  CS2R R130, SRZ ;  /* 0x0000000000827805 */ /* 0x000fe2000001ff00 */
[----:B------:R-:W-:Y:S01]  /*0d20*/  IMAD R11, R11, R18, RZ ;  /* 0x000000120b0b7224 */ /* 0x000fe200078e02ff */
[----:B------:R-:W-:Y:S02]  /*0d30*/  CS2R R132, SRZ ;  /* 0x0000000000847805 */ /* 0x000fe4000001ff00 */
[----:B------:R-:W-:-:S02]  /*0d40*/  CS2R R134, SRZ ;  /* 0x0000000000867805 */ /* 0x000fc4000001ff00 */
[----:B------:R-:W-:Y:S01]  /*0d50*/  CS2R R136, SRZ ;  /* 0x0000000000887805 */ /* 0x000fe2000001ff00 */
[----:B------:R-:W-:Y:S01]  /*0d60*/  IMAD.HI.U32 R11, R5, R11, R4 ;  /* 0x0000000b050b7227 */ /* 0x000fe200078e0004 */
[----:B------:R-:W-:Y:S01]  /*0d70*/  CS2R R138, SRZ ;  /* 0x00000000008a7805 */ /* 0x000fe2000001ff00 */
[----:B------:R-:W0:Y:S01]  /*0d80*/  F2I.FTZ.U32.TRUNC.NTZ R5, R10 ;  /* 0x0000000a00057305 */ /* 0x000e22000021f000 */
[----:B------:R-:W-:Y:S02]  /*0d90*/  CS2R R140, SRZ ;  /* 0x00000000008c7805 */ /* 0x000fe4000001ff00 */
[----:B------:R-:W-:Y:S02]  /*0da0*/  CS2R R142, SRZ ;  /* 0x00000000008e7805 */ /* 0x000fe4000001ff00 */
[----:B------:R-:W-:Y:S01]  /*0db0*/  CS2R R144, SRZ ;  /* 0x0000000000907805 */ /* 0x000fe2000001ff00 */
[----:B------:R-:W-:Y:S01]  /*0dc0*/  IMAD.HI.U32 R4, R11, R12, RZ ;  /* 0x0000000c0b047227 */ /* 0x000fe200078e00ff */
[----:B------:R-:W-:-:S02]  /*0dd0*/  CS2R R146, SRZ ;  /* 0x0000000000927805 */ /* 0x000fc4000001ff00 */
[----:B------:R-:W-:Y:S02]  /*0de0*/  CS2R R148, SRZ ;  /* 0x0000000000947805 */ /* 0x000fe4000001ff00 */
[----:B------:R-:W-:Y:S01]  /*0df0*/  CS2R R150, SRZ ;  /* 0x0000000000967805 */ /* 0x000fe2000001ff00 */
[----:B------:R-:W-:Y:S01]  /*0e00*/  IMAD.HI.U32 R11, R11, R13, RZ ;  /* 0x0000000d0b0b7227 */ /* 0x000fe200078e00ff */
[----:B------:R-:W-:Y:S02]  /*0e10*/  CS2R R88, SRZ ;  /* 0x0000000000587805 */ /* 0x000fe4000001ff00 */
[----:B------:R-:W-:Y:S02]  /*0e20*/  CS2R R90, SRZ ;  /* 0x00000000005a7805 */ /* 0x000fe4000001ff00 */
[----:B------:R-:W-:Y:S01]  /*0e30*/  CS2R R92, SRZ ;  /* 0x00000000005c7805 */ /* 0x000fe2000001ff00 */
[----:B------:R-:W-:Y:S01]  /*0e40*/  IMAD.MOV R9, RZ, RZ, -R4 ;  /* 0x000000ffff097224 */ /* 0x000fe200078e0a04 */
[----:B------:R-:W-:Y:S01]  /*0e50*/  CS2R R94, SRZ ;  /* 0x00000000005e7805 */ /* 0x000fe2000001ff00 */
[----:B------:R-:W-:Y:S01]  /*0e60*/  IMAD.MOV R4, RZ, RZ, -R11 ;  /* 0x000000ffff047224 */ /* 0x000fe200078e0a0b */
[----:B------:R-:W-:Y:S01]  /*0e70*/  CS2R R96, SRZ ;  /* 0x0000000000607805 */ /* 0x000fe2000001ff00 */
[C---:B------:R-:W-:Y:S01]  /*0e80*/  IMAD R11, R18.reuse, R9, R12 ;  /* 0x00000009120b7224 */ /* 0x040fe200078e020c */
[----:B------:R-:W-:Y:S01]  /*0e90*/  CS2R R98, SRZ ;  /* 0x0000000000627805 */ /* 0x000fe2000001ff00 */
[----:B0-----:R-:W-:Y:S01]  /*0ea0*/  IMAD.MOV R9, RZ, RZ, -R5 ;  /* 0x000000ffff097224 */ /* 0x001fe200078e0a05 */
[----:B------:R-:W-:Y:S01]  /*0eb0*/  CS2R R100, SRZ ;  /* 0x0000000000647805 */ /* 0x000fe2000001ff00 */
[C---:B------:R-:W-:Y:S01]  /*0ec0*/  IMAD R12, R18.reuse, R4, R13 ;  /* 0x00000004120c7224 */ /* 0x040fe200078e020d */
[----:B------:R-:W-:Y:S01]  /*0ed0*/  ISETP.GT.U32.AND P0, PT, R18, R11, PT ;  /* 0x0000000b1200720c */ /* 0x000fe20003f04070 */
[----:B------:R-:W-:Y:S01]  /*0ee0*/  IMAD.MOV.U32 R4, RZ, RZ, R9 ;  /* 0x000000ffff047224 */ /* 0x000fe200078e0009 */
[----:B------:R-:W-:-:S02]  /*0ef0*/  IABS R13, R0 ;  /* 0x00000000000d7213 */ /* 0x000fc40000000000 */
[----:B------:R-:W-:Y:S02]  /*0f00*/  CS2R R102, SRZ ;  /* 0x0000000000667805 */ /* 0x000fe4000001ff00 */
[----:B------:R-:W-:Y:S01]  /*0f10*/  ISETP.GT.U32.AND P1, PT, R18, R12, PT ;  /* 0x0000000c1200720c */ /* 0x000fe20003f24070 */
[----:B------:R-:W-:Y:S01]  /*0f20*/  IMAD R9, R4, R27, RZ ;  /* 0x0000001b04097224 */ /* 0x000fe200078e02ff */
[----:B------:R-:W-:Y:S01]  /*0f30*/  CS2R R104, SRZ ;  /* 0x0000000000687805 */ /* 0x000fe2000001ff00 */
[----:B------:R-:W-:Y:S01]  /*0f40*/  IMAD.MOV.U32 R4, RZ, RZ, RZ ;  /* 0x000000ffff047224 */ /* 0x000fe200078e00ff */
[----:B------:R-:W-:Y:S02]  /*0f50*/  CS2R R106, SRZ ;  /* 0x00000000006a7805 */ /* 0x000fe4000001ff00 */
[----:B------:R-:W-:Y:S02]  /*0f60*/  CS2R R108, SRZ ;  /* 0x00000000006c7805 */ /* 0x000fe4000001ff00 */
[----:B------:R-:W-:Y:S01]  /*0f70*/  CS2R R110, SRZ ;  /* 0x00000000006e7805 */ /* 0x000fe2000001ff00 */
[----:B------:R-:W-:Y:S01]  /*0f80*/  IMAD.HI.U32 R4, R5, R9, R4 ;  /* 0x0000000905047227 */ /* 0x000fe200078e0004 */
[----:B------:R-:W-:-:S02]  /*0f90*/  CS2R R112, SRZ ;  /* 0x0000000000707805 */ /* 0x000fc4000001ff00 */
[----:B------:R-:W-:Y:S02]  /*0fa0*/  CS2R R114, SRZ ;  /* 0x0000000000727805 */ /* 0x000fe4000001ff00 */
[----:B------:R-:W-:Y:S01]  /*0fb0*/  CS2R R116, SRZ ;  /* 0x0000000000747805 */ /* 0x000fe2000001ff00 */
[--C-:B------:R-:W-:Y:S01]  /*0fc0*/  @!P0 IMAD.IADD R11, R11, 0x1, -R18.reuse ;  /* 0x000000010b0b8824 */ /* 0x100fe200078e0a12 */
[----:B------:R-:W-:Y:S01]  /*0fd0*/  CS2R R118, SRZ ;  /* 0x0000000000767805 */ /* 0x000fe2000001ff00 */
[----:B------:R-:W-:Y:S01]  /*0fe0*/  IMAD.HI.U32 R5, R4, R13, RZ ;  /* 0x0000000d04057227 */ /* 0x000fe200078e00ff */
[----:B------:R-:W-:Y:S02]  /*0ff0*/  CS2R R56, SRZ ;  /* 0x0000000000387805 */ /* 0x000fe4000001ff00 */
[----:B------:R-:W-:Y:S02]  /*1000*/  CS2R R58, SRZ ;  /* 0x00000000003a7805 */ /* 0x000fe4000001ff00 */
[----:B------:R-:W-:Y:S01]  /*1010*/  ISETP.GT.U32.AND P0, PT, R18, R11, PT ;  /* 0x0000000b1200720c */ /* 0x000fe20003f04070 */
[----:B------:R-:W-:Y:S01]  /*1020*/  @!P1 IMAD.IADD R12, R12, 0x1, -R18 ;  /* 0x000000010c0c9824 */ /* 0x000fe200078e0a12 */
[----:B------:R-:W-:Y:S01]  /*1030*/  CS2R R60, SRZ ;  /* 0x00000000003c7805 */ /* 0x000fe2000001ff00 */
[----:B------:R-:W-:Y:S01]  /*1040*/  IMAD.MOV R0, RZ, RZ, -R5 ;  /* 0x000000ffff007224 */ /* 0x000fe200078e0a05 */
[----:B------:R-:W-:Y:S01]  /*1050*/  CS2R R62, SRZ ;  /* 0x00000000003e7805 */ /* 0x000fe2000001ff00 */
[----:B------:R-:W-:Y:S01]  /*1060*/  IMAD.HI.U32 R9, R4, R15, RZ ;  /* 0x0000000f04097227 */ /* 0x000fe200078e00ff */
[----:B------:R-:W-:-:S02]  /*1070*/  ISETP.GT.U32.AND P1, PT, R18, R12, PT ;  /* 0x0000000c1200720c */ /* 0x000fc40003f24070 */
[----:B------:R-:W-:Y:S02]  /*1080*/  CS2R R64, SRZ ;  /* 0x0000000000407805 */ /* 0x000fe4000001ff00 */
[----:B------:R-:W-:Y:S01]  /*1090*/  CS2R R66, SRZ ;  /* 0x0000000000427805 */ /* 0x000fe2000001ff00 */
[C---:B------:R-:W-:Y:S01]  /*10a0*/  IMAD R0, R27.reuse, R0, R13 ;  /* 0x000000001b007224 */ /* 0x040fe200078e020d */
[----:B------:R-:W-:Y:S01]  /*10b0*/  CS2R R68, SRZ ;  /* 0x0000000000447805 */ /* 0x000fe2000001ff00 */
[----:B------:R-:W-:Y:S01]  /*10c0*/  IMAD.HI.U32 R10, R4, R17, RZ ;  /* 0x00000011040a7227 */ /* 0x000fe200078e00ff */
[----:B------:R-:W-:Y:S02]  /*10d0*/  CS2R R70, SRZ ;  /* 0x0000000000467805 */ /* 0x000fe4000001ff00 */
[----:B------:R-:W-:Y:S02]  /*10e0*/  CS2R R72, SRZ ;  /* 0x0000000000487805 */ /* 0x000fe4000001ff00 */
[C---:B------:R-:W-:Y:S01]  /*10f0*/  ISETP.GT.U32.AND P2, PT, R27.reuse, R0, PT ;  /* 0x000000001b00720c */ /* 0x040fe20003f44070 */
[----:B------:R-:W-:Y:S01]  /*1100*/  IMAD.MOV R16, RZ, RZ, -R9 ;  /* 0x000000ffff107224 */ /* 0x000fe200078e0a09 */
[----:B------:R-:W-:Y:S01]  /*1110*/  CS2R R74, SRZ ;  /* 0x00000000004a7805 */ /* 0x000fe2000001ff00 */
[----:B------:R-:W-:Y:S01]  /*1120*/  IMAD.MOV R10, RZ, RZ, -R10 ;  /* 0x000000ffff0a7224 */ /* 0x000fe200078e0a0a */
[----:B------:R-:W-:Y:S01]  /*1130*/  CS2R R76, SRZ ;  /* 0x00000000004c7805 */ /* 0x000fe2000001ff00 */
[C---:B------:R-:W-:Y:S01]  /*1140*/  IMAD R5, R27.reuse, R16, R15 ;  /* 0x000000101b057224 */ /* 0x040fe200078e020f */
[----:B------:R-:W-:Y:S01]  /*1150*/  IABS R15, R20 ;  /* 0x00000014000f7213 */ /* 0x000fe20000000000 */
[----:B------:R-:W-:Y:S01]  /*1160*/  IMAD R9, R27, R10, R17 ;  /* 0x0000000a1b097224 */ /* 0x000fe200078e0211 */
[----:B------:R-:W-:Y:S01]  /*1170*/  IABS R10, R19 ;  /* 0x00000013000a7213 */ /* 0x000fe20000000000 */
[--C-:B------:R-:W-:Y:S01]  /*1180*/  @!P1 IMAD.IADD R12, R12, 0x1, -R18.reuse ;  /* 0x000000010c0c9824 */ /* 0x100fe200078e0a12 */
[----:B------:R-:W-:Y:S01]  /*1190*/  ISETP.GE.AND P1, PT, R6, RZ, PT ;  /* 0x000000ff0600720c */ /* 0x000fe20003f26270 */
[----:B------:R-:W-:Y:S01]  /*11a0*/  @!P0 IMAD.IADD R11, R11, 0x1, -R18 ;  /* 0x000000010b0b8824 */ /* 0x000fe200078e0a12 */
[----:B------:R-:W-:Y:S01]  /*11b0*/  ISETP.NE.AND P0, PT, R2, RZ, PT ;  /* 0x000000ff0200720c */ /* 0x000fe20003f05270 */
[----:B------:R-:W-:Y:S01]  /*11c0*/  @!P2 IMAD.IADD R0, R0, 0x1, -R27 ;  /* 0x000000010000a824 */ /* 0x000fe200078e0a1b */
[----:B------:R-:W-:Y:S01]  /*11d0*/  LOP3.LUT R17, RZ, R2, RZ, 0x33, !PT ;  /* 0x00000002ff117212 */ /* 0x000fe200078e33ff */
[----:B------:R-:W-:Y:S01]  /*11e0*/  IMAD.HI.U32 R2, R4, R10, RZ ;  /* 0x0000000a04027227 */ /* 0x000fe200078e00ff */
[----:B------:R-:W-:-:S02]  /*11f0*/  ISETP.GT.U32.AND P2, PT, R27, R5, PT ;  /* 0x000000051b00720c */ /* 0x000fc40003f44070 */
[----:B------:R-:W-:Y:S02]  /*1200*/  CS2R R78, SRZ ;  /* 0x00000000004e7805 */ /* 0x000fe4000001ff00 */
[----:B------:R-:W-:Y:S01]  /*1210*/  IABS R18, R33 ;  /* 0x0000002100127213 */ /* 0x000fe20000000000 */
[----:B------:R-:W-:Y:S01]  /*1220*/  IMAD.MOV.U32 R16, RZ, RZ, R11 ;  /* 0x000000ffff107224 */ /* 0x000fe200078e000b */
[----:B------:R-:W-:Y:S01]  /*1230*/  CS2R R80, SRZ ;  /* 0x0000000000507805 */ /* 0x000fe2000001ff00 */
[----:B------:R-:W-:Y:S01]  /*1240*/  IMAD.MOV R13, RZ, RZ, -R2 ;  /* 0x000000ffff0d7224 */ /* 0x000fe200078e0a02 */
[----:B------:R-:W-:Y:S01]  /*1250*/  CS2R R82, SRZ ;  /* 0x0000000000527805 */ /* 0x000fe2000001ff00 */
[----:B------:R-:W-:Y:S01]  /*1260*/  @!P6 IMAD.MOV R16, RZ, RZ, -R16 ;  /* 0x000000ffff10e224 */ /* 0x000fe200078e0a10 */
[C---:B------:R-:W-:Y:S01]  /*1270*/  ISETP.GT.U32.AND P6, PT, R27.reuse, R0, PT ;  /* 0x000000001b00720c */ /* 0x040fe20003fc4070 */
[----:B------:R-:W-:Y:S01]  /*1280*/  @!P1 IMAD.MOV R12, RZ, RZ, -R12 ;  /* 0x000000ffff0c9224 */ /* 0x000fe200078e0a0c */
[C---:B------:R-:W-:Y:S01]  /*1290*/  ISETP.GT.U32.AND P1, PT, R27.reuse, R9, PT ;  /* 0x000000091b00720c */ /* 0x040fe20003f24070 */
[----:B------:R-:W-:Y:S01]  /*12a0*/  IMAD R10, R27, R13, R10 ;  /* 0x0000000d1b0a7224 */ /* 0x000fe200078e020a */
[----:B------:R-:W-:Y:S01]  /*12b0*/  SEL R16, R17, R16, !P0 ;  /* 0x0000001011107207 */ /* 0x000fe20004000000 */
[----:B------:R-:W-:Y:S01]  /*12c0*/  @!P2 IMAD.IADD R5, R5, 0x1, -R27 ;  /* 0x000000010505a824 */ /* 0x000fe200078e0a1b */
[----:B------:R-:W-:Y:S01]  /*12d0*/  SEL R17, R17, R12, !P0 ;  /* 0x0000000c11117207 */ /* 0x000fe20004000000 */
[----:B------:R-:W-:Y:S01]  /*12e0*/  IMAD.HI.U32 R11, R4, R15, RZ ;  /* 0x0000000f040b7227 */ /* 0x000fe200078e00ff */
[----:B------:R-:W-:-:S02]  /*12f0*/  ISETP.GT.U32.AND P2, PT, R27, R10, PT ;  /* 0x0000000a1b00720c */ /* 0x000fc40003f44070 */
[----:B------:R-:W-:Y:S02]  /*1300*/  CS2R R84, SRZ ;  /* 0x0000000000547805 */ /* 0x000fe4000001ff00 */
[----:B------:R-:W-:Y:S01]  /*1310*/  ISETP.GE.AND P0, PT, R19, RZ, PT ;  /* 0x000000ff1300720c */ /* 0x000fe20003f06270 */
[----:B------:R-:W-:Y:S01]  /*1320*/  IMAD.HI.U32 R2, R4, R18, RZ ;  /* 0x0000001204027227 */ /* 0x000fe200078e00ff */
[----:B------:R-:W-:Y:S01]  /*1330*/  CS2R R86, SRZ ;  /* 0x0000000000567805 */ /* 0x000fe2000001ff00 */
[----:B------:R-:W-:Y:S02]  /*1340*/  USGXT.U32 UR10, UR7, 0xe ;  /* 0x0000000e070a789a */ /* 0x000fe40008000000 */
[--C-:B------:R-:W-:Y:S01]  /*1350*/  @!P6 IMAD.IADD R0, R0, 0x1, -R27.reuse ;  /* 0x000000010000e824 */ /* 0x100fe200078e0a1b */
[----:B------:R-:W-:Y:S01]  /*1360*/  ISETP.GT.U32.AND P6, PT, R27, R5, PT ;  /* 0x000000051b00720c */ /* 0x000fe20003fc4070 */
[----:B------:R-:W-:Y:S01]  /*1370*/  @!P1 IMAD.IADD R9, R9, 0x1, -R27 ;  /* 0x0000000109099824 */ /* 0x000fe200078e0a1b */
[----:B------:R-:W-:Y:S01]  /*1380*/  ISETP.GE.AND P1, PT, R20, RZ, PT ;  /* 0x000000ff1400720c */ /* 0x000fe20003f26270 */
[----:B------:R-:W-:Y:S01]  /*1390*/  IMAD.MOV R12, RZ, RZ, -R11 ;  /* 0x000000ffff0c7224 */ /* 0x000fe200078e0a0b */
[----:B------:R-:W-:Y:S01]  /*13a0*/  USHF.R.S32.HI UR53, URZ, 0x1f, UR52 ;  /* 0x0000001f3f357899 */ /* 0x000fe20008011434 */
[----:B------:R-:W-:Y:S01]  /*13b0*/  @!P2 IMAD.IADD R10, R10, 0x1, -R27 ;  /* 0x000000010a0aa824 */ /* 0x000fe200078e0a1b */
[----:B------:R-:W-:Y:S01]  /*13c0*/  ISETP.GT.U32.AND P2, PT, R27, R9, PT ;  /* 0x000000091b00720c */ /* 0x000fe20003f44070 */
[----:B------:R-:W-:-:S02]  /*13d0*/  IMAD.MOV R2, RZ, RZ, -R2 ;  /* 0x000000ffff027224 */ /* 0x000fc400078e0a02 */
[C---:B------:R-:W-:Y:S02]  /*13e0*/  IMAD R11, R27.reuse, R12, R15 ;  /* 0x0000000c1b0b7224 */ /* 0x040fe400078e020f */
[----:B------:R-:W-:Y:S01]  /*13f0*/  IMAD R12, R27, R2, R18 ;  /* 0x000000021b0c7224 */ /* 0x000fe200078e0212 */
[----:B------:R-:W-:Y:S01]  /*1400*/  IABS R18, R34 ;  /* 0x0000002200127213 */ /* 0x000fe20000000000 */
[----:B------:R-:W-:Y:S01]  /*1410*/  @!P6 IMAD.IADD R5, R5, 0x1, -R27 ;  /* 0x000000010505e824 */ /* 0x000fe200078e0a1b */
[----:B------:R-:W-:Y:S01]  /*1420*/  ISETP.GT.U32.AND P6, PT, R27, R10, PT ;  /* 0x0000000a1b00720c */ /* 0x000fe20003fc4070 */
[----:B------:R-:W-:-:S04]  /*1430*/  IMAD.HI.U32 R13, R4, R21, RZ ;  /* 0x00000015040d7227 */ /* 0x000fc800078e00ff */
[----:B------:R-:W-:Y:S01]  /*1440*/  @!P2 IMAD.IADD R9, R9, 0x1, -R27 ;  /* 0x000000010909a824 */ /* 0x000fe200078e0a1b */
[----:B------:R-:W-:Y:S01]  /*1450*/  ISETP.GT.U32.AND P2, PT, R27, R11, PT ;  /* 0x0000000b1b00720c */ /* 0x000fe20003f44070 */
[----:B------:R-:W-:-:S04]  /*1460*/  IMAD.HI.U32 R2, R4, R18, RZ ;  /* 0x0000001204027227 */ /* 0x000fc800078e00ff */
[----:B------:R-:W-:Y:S02]  /*1470*/  IMAD.MOV R20, RZ, RZ, -R2 ;  /* 0x000000ffff147224 */ /* 0x000fe400078e0a02 */
[----:B------:R-:W-:Y:S02]  /*1480*/  IMAD.MOV R22, RZ, RZ, -R13 ;  /* 0x000000ffff167224 */ /* 0x000fe400078e0a0d */
[--C-:B------:R-:W-:Y:S01]  /*1490*/  @!P6 IMAD.IADD R10, R10, 0x1, -R27.reuse ;  /* 0x000000010a0ae824 */ /* 0x100fe200078e0a1b */
[C---:B------:R-:W-:Y:S01]  /*14a0*/  ISETP.GT.U32.AND P6, PT, R27.reuse, R12, PT ;  /* 0x0000000c1b00720c */ /* 0x040fe20003fc4070 */
[----:B------:R-:W-:Y:S02]  /*14b0*/  IMAD R13, R27, R20, R18 ;  /* 0x000000141b0d7224 */ /* 0x000fe400078e0212 */
[----:B------:R-:W-:Y:S02]  /*14c0*/  @!P2 IMAD.IADD R11, R11, 0x1, -R27 ;  /* 0x000000010b0ba824 */ /* 0x000fe400078e0a1b */
[----:B------:R-:W-:Y:S01]  /*14d0*/  IMAD.HI.U32 R15, R4, R23, RZ ;  /* 0x00000017040f7227 */ /* 0x000fe200078e00ff */
[----:B------:R-:W-:-:S03]  /*14e0*/  ISETP.GT.U32.AND P2, PT, R27, R13, PT ;  /* 0x0000000d1b00720c */ /* 0x000fc60003f44070 */
[----:B------:R-:W-:Y:S02]  /*14f0*/  IMAD.MOV R24, RZ, RZ, -R15 ;  /* 0x000000ffff187224 */ /* 0x000fe400078e0a0f */
[C---:B------:R-:W-:Y:S02]  /*1500*/  IMAD R15, R27.reuse, R22, R21 ;  /* 0x000000161b0f7224 */ /* 0x040fe400078e0215 */
[C---:B------:R-:W-:Y:S01]  /*1510*/  IMAD R18, R27.reuse, R24, R23 ;  /* 0x000000181b127224 */ /* 0x040fe200078e0217 */
        /* <DEDUP_REMOVED lines=9> */
[C---:B------:R-:W-:Y:S02]  /*15b0*/  IMAD R19, R27.reuse, R2, R25 ;  /* 0x000000021b137224 */ /* 0x040fe400078e0219 */
[----:B------:R-:W-:Y:S01]  /*15c0*/  IMAD R20, R27, R20, R26 ;  /* 0x000000141b147224 */ /* 0x000fe200078e021a */
[----:B------:R-:W-:Y:S01]  /*15d0*/  IABS R26, R40 ;  /* 0x00000028001a7213 */ /* 0x000fe20000000000 */
[--C-:B------:R-:W-:Y:S01]  /*15e0*/  @!P6 IMAD.IADD R15, R15, 0x1, -R27.reuse ;  /* 0x000000010f0fe824 */ /* 0x100fe200078e0a1b */
[C---:B------:R-:W-:Y:S01]  /*15f0*/  ISETP.GT.U32.AND P6, PT, R27.reuse, R19, PT ;  /* 0x000000131b00720c */ /* 0x040fe20003fc4070 */
[----:B------:R-:W-:Y:S01]  /*1600*/  @!P2 IMAD.IADD R18, R18, 0x1, -R27 ;  /* 0x000000011212a824 */ /* 0x000fe200078e0a1b */
[----:B------:R-:W-:Y:S01]  /*1610*/  ISETP.GT.U32.AND P2, PT, R27, R20, PT ;  /* 0x000000141b00720c */ /* 0x000fe20003f44070 */
[----:B------:R-:W-:-:S04]  /*1620*/  IMAD.HI.U32 R2, R4, R24, RZ ;  /* 0x0000001804027227 */ /* 0x000fc800078e00ff */
[----:B------:R-:W-:Y:S01]  /*1630*/  @!P3 IMAD.MOV R0, RZ, RZ, -R0 ;  /* 0x000000ffff00b224 */ /* 0x000fe200078e0a00 */
[----:B------:R-:W-:Y:S01]  /*1640*/  ISETP.GT.U32.AND P3, PT, R27, R13, PT ;  /* 0x0000000d1b00720c */ /* 0x000fe20003f64070 */
[----:B------:R-:W-:-:S04]  /*1650*/  IMAD.HI.U32 R21, R4, R26, RZ ;  /* 0x0000001a04157227 */ /* 0x000fc800078e00ff */
[--C-:B------:R-:W-:Y:S01]  /*1660*/  @!P6 IMAD.IADD R19, R19, 0x1, -R27.reuse ;  /* 0x000000011313e824 */ /* 0x100fe200078e0a1b */
[C---:B------:R-:W-:Y:S01]  /*1670*/  ISETP.GT.U32.AND P6, PT, R27.reuse, R11, PT ;  /* 0x0000000b1b00720c */ /* 0x040fe20003fc4070 */
[----:B------:R-:W-:Y:S01]  /*1680*/  @!P2 IMAD.IADD R20, R20, 0x1, -R27 ;  /* 0x000000011414a824 */ /* 0x000fe200078e0a1b */
[----:B------:R-:W-:Y:S01]  /*1690*/  ISETP.GT.U32.AND P2, PT, R27, R12, PT ;  /* 0x0000000c1b00720c */ /* 0x000fe20003f44070 */
[----:B------:R-:W-:-:S04]  /*16a0*/  IMAD.HI.U32 R22, R4, R28, RZ ;  /* 0x0000001c04167227 */ /* 0x000fc800078e00ff */
[----:B------:R-:W-:Y:S02]  /*16b0*/  IMAD.MOV R25, RZ, RZ, -R2 ;  /* 0x000000ffff197224 */ /* 0x000fe400078e0a02 */
[----:B------:R-:W-:-:S04]  /*16c0*/  IMAD.HI.U32 R2, R4, R31, RZ ;  /* 0x0000001f04027227 */ /* 0x000fc800078e00ff */
[----:B------:R-:W-:Y:S02]  /*16d0*/  IMAD.MOV R21, RZ, RZ, -R21 ;  /* 0x000000ffff157224 */ /* 0x000fe400078e0a15 */
[----:B------:R-:W-:Y:S02]  /*16e0*/  IMAD.MOV R22, RZ, RZ, -R22 ;  /* 0x000000ffff167224 */ /* 0x000fe400078e0a16 */
[----:B------:R-:W-:-:S04]  /*16f0*/  IMAD.HI.U32 R23, R4, R29, RZ ;  /* 0x0000001d04177227 */ /* 0x000fc800078e00ff */
[C---:B------:R-:W-:Y:S01]  /*1700*/  IMAD R4, R27.reuse, R25, R24 ;  /* 0x000000191b047224 */ /* 0x040fe200078e0218 */
[----:B------:R-:W-:Y:S01]  /*1710*/  SHF.R.S32.HI R25, RZ, 0x2, R14 ;  /* 0x00000002ff197819 */ /* 0x000fe2000001140e */
[----:B------:R-:W-:Y:S02]  /*1720*/  IMAD.MOV R24, RZ, RZ, -R2 ;  /* 0x000000ffff187224 */ /* 0x000fe400078e0a02 */
[----:B------:R-:W-:Y:S01]  /*1730*/  IMAD R21, R27, R21, R26 ;  /* 0x000000151b157224 */ /* 0x000fe200078e021a */
[----:B------:R-:W-:Y:S01]  /*1740*/  SGXT R25, R25, 0x1 ;  /* 0x000000011919781a */ /* 0x000fe20000000200 */
[----:B------:R-:W-:Y:S02]  /*1750*/  IMAD R22, R27, R22, R28 ;  /* 0x000000161b167224 */ /* 0x000fe400078e021c */
[----:B------:R-:W-:Y:S01]  /*1760*/  @!P6 IMAD.IADD R11, R11, 0x1, -R27 ;  /* 0x000000010b0be824 */ /* 0x000fe200078e0a1b */
[----:B------:R-:W-:Y:S01]  /*1770*/  ISETP.GT.U32.AND P6, PT, R27, R19, PT ;  /* 0x000000131b00720c */ /* 0x000fe20003fc4070 */
[----:B------:R-:W-:Y:S01]  /*1780*/  IMAD.MOV.U32 R2, RZ, RZ, R9 ;  /* 0x000000ffff027224 */ /* 0x000fe200078e0009 */
[----:B------:R-:W-:Y:S01]  /*1790*/  LOP3.LUT R26, R25, 0x90, RZ, 0xc0, !PT ;  /* 0x00000090191a7812 */ /* 0x000fe200078ec0ff */
[----:B------:R-:W-:Y:S01]  /*17a0*/  @!P4 IMAD.MOV R5, RZ, RZ, -R5 ;  /* 0x000000ffff05c224 */ /* 0x000fe200078e0a05 */
[C---:B------:R-:W-:Y:S01]  /*17b0*/  ISETP.GT.U32.AND P4, PT, R27.reuse, R15, PT ;  /* 0x0000000f1b00720c */ /* 0x040fe20003f84070 */
[----:B------:R-:W-:Y:S01]  /*17c0*/  @!P5 IMAD.MOV R2, RZ, RZ, -R2 ;  /* 0x000000ffff02d224 */ /* 0x000fe200078e0a02 */
[C---:B------:R-:W-:Y:S01]  /*17d0*/  ISETP.GT.U32.AND P5, PT, R27.reuse, R18, PT ;  /* 0x000000121b00720c */ /* 0x040fe20003fa4070 */
[----:B------:R-:W-:Y:S01]  /*17e0*/  @!P1 IMAD.MOV R11, RZ, RZ, -R11 ;  /* 0x000000ffff0b9224 */ /* 0x000fe200078e0a0b */
[C---:B------:R-:W-:Y:S01]  /*17f0*/  ISETP.GT.U32.AND P1, PT, R27.reuse, R4, PT ;  /* 0x000000041b00720c */ /* 0x040fe20003f24070 */
[--C-:B------:R-:W-:Y:S01]  /*1800*/  @!P2 IMAD.IADD R12, R12, 0x1, -R27.reuse ;  /* 0x000000010c0ca824 */ /* 0x100fe200078e0a1b */
[----:B------:R-:W-:Y:S01]  /*1810*/  ISETP.GT.U32.AND P2, PT, R27, R21, PT ;  /* 0x000000151b00720c */ /* 0x000fe20003f44070 */
[----:B------:R-:W-:Y:S01]  /*1820*/  @!P3 IMAD.IADD R13, R13, 0x1, -R27 ;  /* 0x000000010d0db824 */ /* 0x000fe200078e0a1b */
[----:B------:R-:W-:Y:S01]  /*1830*/  ISETP.GT.U32.AND P3, PT, R27, R22, PT ;  /* 0x000000161b00720c */ /* 0x000fe20003f64070 */
[----:B------:R-:W-:-:S02]  /*1840*/  IMAD.MOV R30, RZ, RZ, -R23 ;  /* 0x000000ffff1e7224 */ /* 0x000fc400078e0a17 */
[C---:B------:R-:W-:Y:S02]  /*1850*/  IMAD R24, R27.reuse, R24, R31 ;  /* 0x000000181b187224 */ /* 0x040fe400078e021f */
[----:B------:R-:W-:Y:S01]  /*1860*/  IMAD R23, R27, R30, R29 ;  /* 0x0000001e1b177224 */ /* 0x000fe200078e021d */
[----:B------:R-:W-:Y:S01]  /*1870*/  CS2R R28, SRZ ;  /* 0x00000000001c7805 */ /* 0x000fe2000001ff00 */
[--C-:B------:R-:W-:Y:S01]  /*1880*/  @!P4 IMAD.IADD R15, R15, 0x1, -R27.reuse ;  /* 0x000000010f0fc824 */ /* 0x100fe200078e0a1b */
[----:B------:R-:W-:Y:S01]  /*1890*/  CS2R R30, SRZ ;  /* 0x00000000001e7805 */ /* 0x000fe2000001ff00 */
[--C-:B------:R-:W-:Y:S01]  /*18a0*/  @!P5 IMAD.IADD R18, R18, 0x1, -R27.reuse ;  /* 0x000000011212d824 */ /* 0x100fe200078e0a1b */
[C---:B------:R-:W-:Y:S01]  /*18b0*/  ISETP.GT.U32.AND P4, PT, R27.reuse, R23, PT ;  /* 0x000000171b00720c */ /* 0x040fe20003f84070 */
[--C-:B------:R-:W-:Y:S01]  /*18c0*/  @!P1 IMAD.IADD R4, R4, 0x1, -R27.reuse ;  /* 0x0000000104049824 */ /* 0x100fe200078e0a1b */
[----:B------:R-:W-:Y:S01]  /*18d0*/  ISETP.GT.U32.AND P5, PT, R27, R24, PT ;  /* 0x000000181b00720c */ /* 0x000fe20003fa4070 */
[--C-:B------:R-:W-:Y:S01]  /*18e0*/  @!P2 IMAD.IADD R21, R21, 0x1, -R27.reuse ;  /* 0x000000011515a824 */ /* 0x100fe200078e0a1b */
[----:B------:R-:W-:Y:S01]  /*18f0*/  ISETP.GE.AND P1, PT, R34, RZ, PT ;  /* 0x000000ff2200720c */ /* 0x000fe20003f26270 */
[--C-:B------:R-:W-:Y:S01]  /*1900*/  @!P3 IMAD.IADD R22, R22, 0x1, -R27.reuse ;  /* 0x000000011616b824 */ /* 0x100fe200078e0a1b */
[----:B------:R-:W-:Y:S01]  /*1910*/  ISETP.GE.AND P2, PT, R35, RZ, PT ;  /* 0x000000ff2300720c */ /* 0x000fe20003f46270 */
[--C-:B------:R-:W-:Y:S01]  /*1920*/  @!P6 IMAD.IADD R19, R19, 0x1, -R27.reuse ;  /* 0x000000011313e824 */ /* 0x100fe200078e0a1b */
[----:B------:R-:W-:Y:S01]  /*1930*/  ISETP.GE.AND P3, PT, R36, RZ, PT ;  /* 0x000000ff2400720c */ /* 0x000fe20003f66270 */
[----:B------:R-:W-:Y:S01]  /*1940*/  @!P0 IMAD.MOV R10, RZ, RZ, -R10 ;  /* 0x000000ffff0a8224 */ /* 0x000fe200078e0a0a */
[----:B------:R-:W-:Y:S01]  /*1950*/  ISETP.GE.AND P6, PT, R33, RZ, PT ;  /* 0x000000ff2100720c */ /* 0x000fe20003fc6270 */
[----:B------:R-:W-:Y:S01]  /*1960*/  IMAD.SHL.U32 R9, R14, 0x20, RZ ;  /* 0x000000200e097824 */ /* 0x000fe200078e00ff */
[----:B------:R-:W-:Y:S01]  /*1970*/  ISETP.GT.U32.AND P0, PT, R27, R20, PT ;  /* 0x000000141b00720c */ /* 0x000fe20003f04070 */
[--C-:B------:R-:W-:Y:S01]  /*1980*/  @!P4 IMAD.IADD R23, R23, 0x1, -R27.reuse ;  /* 0x000000011717c824 */ /* 0x100fe200078e0a1b */
[----:B------:R-:W-:Y:S01]  /*1990*/  ISETP.GE.AND P4, PT, R37, RZ, PT ;  /* 0x000000ff2500720c */ /* 0x000fe20003f86270 */
[----:B------:R-:W-:Y:S01]  /*19a0*/  @!P5 IMAD.IADD R24, R24, 0x1, -R27 ;  /* 0x000000011818d824 */ /* 0x000fe200078e0a1b */
[C---:B------:R-:W-:Y:S01]  /*19b0*/  ISETP.GT.U32.AND P5, PT, R27.reuse, R4, PT ;  /* 0x000000041b00720c */ /* 0x040fe20003fa4070 */
[----:B------:R-:W-:Y:S01]  /*19c0*/  @!P1 IMAD.MOV R13, RZ, RZ, -R13 ;  /* 0x000000ffff0d9224 */ /* 0x000fe200078e0a0d */
[C---:B------:R-:W-:Y:S01]  /*19d0*/  ISETP.GT.U32.AND P1, PT, R27.reuse, R21, PT ;  /* 0x000000151b00720c */ /* 0x040fe20003f24070 */
[----:B------:R-:W-:Y:S01]  /*19e0*/  @!P2 IMAD.MOV R15, RZ, RZ, -R15 ;  /* 0x000000ffff0fa224 */ /* 0x000fe200078e0a0f */
[C---:B------:R-:W-:Y:S01]  /*19f0*/  ISETP.GT.U32.AND P2, PT, R27.reuse, R22, PT ;  /* 0x000000161b00720c */ /* 0x040fe20003f44070 */
[----:B------:R-:W-:Y:S01]  /*1a00*/  @!P3 IMAD.MOV R18, RZ, RZ, -R18 ;  /* 0x000000ffff12b224 */ /* 0x000fe200078e0a12 */
[C---:B------:R-:W-:Y:S01]  /*1a10*/  ISETP.GT.U32.AND P3, PT, R27.reuse, R23, PT ;  /* 0x000000171b00720c */ /* 0x040fe20003f64070 */
[----:B------:R-:W-:Y:S01]  /*1a20*/  @!P6 IMAD.MOV R12, RZ, RZ, -R12 ;  /* 0x000000ffff0ce224 */ /* 0x000fe200078e0a0c */
[----:B------:R-:W-:Y:S01]  /*1a30*/  ISETP.GT.U32.AND P6, PT, R27, R24, PT ;  /* 0x000000181b00720c */ /* 0x000fe20003fc4070 */
[----:B------:R-:W-:Y:S01]  /*1a40*/  @!P0 IMAD.IADD R20, R20, 0x1, -R27 ;  /* 0x0000000114148824 */ /* 0x000fe200078e0a1b */
[----:B------:R-:W-:Y:S01]  /*1a50*/  ISETP.GE.AND P0, PT, R32, RZ, PT ;  /* 0x000000ff2000720c */ /* 0x000fe20003f06270 */
[----:B------:R-:W-:Y:S01]  /*1a60*/  @!P4 IMAD.MOV R19, RZ, RZ, -R19 ;  /* 0x000000ffff13c224 */ /* 0x000fe200078e0a13 */
[----:B------:R-:W-:Y:S01]  /*1a70*/  ISETP.GE.AND P4, PT, R38, RZ, PT ;  /* 0x000000ff2600720c */ /* 0x000fe20003f86270 */
[--C-:B------:R-:W-:Y:S01]  /*1a80*/  @!P5 IMAD.IADD R4, R4, 0x1, -R27.reuse ;  /* 0x000000010404d824 */ /* 0x100fe200078e0a1b */
[----:B------:R-:W-:Y:S01]  /*1a90*/  ISETP.GE.AND P5, PT, R39, RZ, PT ;  /* 0x000000ff2700720c */ /* 0x000fe20003fa6270 */
[--C-:B------:R-:W-:Y:S01]  /*1aa0*/  @!P1 IMAD.IADD R21, R21, 0x1, -R27.reuse ;  /* 0x0000000115159824 */ /* 0x100fe200078e0a1b */
[----:B------:R-:W-:Y:S01]  /*1ab0*/  ISETP.GE.AND P1, PT, R40, RZ, PT ;  /* 0x000000ff2800720c */ /* 0x000fe20003f26270 */
[--C-:B------:R-:W-:Y:S01]  /*1ac0*/  @!P2 IMAD.IADD R22, R22, 0x1, -R27.reuse ;  /* 0x000000011616a824 */ /* 0x100fe200078e0a1b */
[----:B------:R-:W-:Y:S01]  /*1ad0*/  ISETP.GE.AND P2, PT, R41, RZ, PT ;  /* 0x000000ff2900720c */ /* 0x000fe20003f46270 */
[--C-:B------:R-:W-:Y:S01]  /*1ae0*/  @!P3 IMAD.IADD R23, R23, 0x1, -R27.reuse ;  /* 0x000000011717b824 */ /* 0x100fe200078e0a1b */
[----:B------:R-:W-:Y:S01]  /*1af0*/  ISETP.GE.AND P3, PT, R42, RZ, PT ;  /* 0x000000ff2a00720c */ /* 0x000fe20003f66270 */
[----:B------:R-:W-:Y:S01]  /*1b00*/  @!P6 IMAD.IADD R24, R24, 0x1, -R27 ;  /* 0x000000011818e824 */ /* 0x000fe200078e0a1b */
[----:B------:R-:W-:Y:S01]  /*1b10*/  ISETP.NE.AND P6, PT, R3, RZ, PT ;  /* 0x000000ff0300720c */ /* 0x000fe20003fc5270 */
[----:B------:R-:W-:Y:S01]  /*1b20*/  IMAD R16, R16, UR16, RZ ;  /* 0x0000001010107c24 */ /* 0x000fe2000f8e02ff */
[----:B------:R-:W-:Y:S01]  /*1b30*/  LOP3.LUT R3, RZ, R3, RZ, 0x33, !PT ;  /* 0x00000003ff037212 */ /* 0x000fe200078e33ff */
[----:B------:R-:W-:Y:S01]  /*1b40*/  @!P4 IMAD.MOV R20, RZ, RZ, -R20 ;  /* 0x000000ffff14c224 */ /* 0x000fe200078e0a14 */
[----:B------:R-:W-:Y:S01]  /*1b50*/  LOP3.LUT R9, R26, 0xf60, R9, 0xf8, !PT ;  /* 0x00000f601a097812 */ /* 0x000fe200078ef809 */
[----:B------:R-:W-:Y:S01]  /*1b60*/  @!P5 IMAD.MOV R4, RZ, RZ, -R4 ;  /* 0x000000ffff04d224 */ /* 0x000fe200078e0a04 */
[C---:B------:R-:W-:Y:S01]  /*1b70*/  SEL R0, R3.reuse, R0, !P6 ;  /* 0x0000000003007207 */ /* 0x040fe20007000000 */
        /* <DEDUP_REMOVED lines=8> */
[----:B------:R-:W-:Y:S01]  /*1c00*/  IMAD R0, R0, UR4, RZ ;  /* 0x0000000400007c24 */ /* 0x000fe2000f8e02ff */
[----:B------:R-:W-:Y:S01]  /*1c10*/  SEL R12, R3, R12, !P6 ;  /* 0x0000000c030c7207 */ /* 0x000fe20007000000 */
[----:B------:R-:W-:Y:S01]  /*1c20*/  IMAD R5, R5, UR4, RZ ;  /* 0x0000000405057c24 */ /* 0x000fe2000f8e02ff */
[C---:B------:R-:W-:Y:S01]  /*1c30*/  SEL R13, R3.reuse, R13, !P6 ;  /* 0x0000000d030d7207 */ /* 0x040fe20007000000 */
[----:B------:R-:W-:Y:S01]  /*1c40*/  IMAD R10, R10, UR4, RZ ;  /* 0x000000040a0a7c24 */ /* 0x000fe2000f8e02ff */
[C---:B------:R-:W-:Y:S01]  /*1c50*/  SEL R15, R3.reuse, R15, !P6 ;  /* 0x0000000f030f7207 */ /* 0x040fe20007000000 */
[----:B------:R-:W-:Y:S01]  /*1c60*/  IMAD R2, R2, UR4, RZ ;  /* 0x0000000402027c24 */ /* 0x000fe2000f8e02ff */
[----:B------:R-:W-:Y:S01]  /*1c70*/  SEL R18, R3, R18, !P6 ;  /* 0x0000001203127207 */ /* 0x000fe20007000000 */
[----:B------:R-:W-:Y:S01]  /*1c80*/  IMAD R17, R17, UR16, RZ ;  /* 0x0000001011117c24 */ /* 0x000fe2000f8e02ff */
[----:B------:R-:W-:Y:S01]  /*1c90*/  SEL R19, R3, R19, !P6 ;  /* 0x0000001303137207 */ /* 0x000fe20007000000 */
[----:B------:R-:W-:Y:S01]  /*1ca0*/  IMAD R15, R15, UR4, RZ ;  /* 0x000000040f0f7c24 */ /* 0x000fe2000f8e02ff */
[C---:B------:R-:W-:Y:S01]  /*1cb0*/  SEL R20, R3.reuse, R20, !P6 ;  /* 0x0000001403147207 */ /* 0x040fe20007000000 */
[----:B------:R-:W-:Y:S01]  /*1cc0*/  IMAD R18, R18, UR4, RZ ;  /* 0x0000000412127c24 */ /* 0x000fe2000f8e02ff */
[----:B------:R-:W-:Y:S01]  /*1cd0*/  SEL R4, R3, R4, !P6 ;  /* 0x0000000403047207 */ /* 0x000fe20007000000 */
[----:B------:R-:W-:Y:S01]  /*1ce0*/  IMAD R19, R19, UR4, RZ ;  /* 0x0000000413137c24 */ /* 0x000fe2000f8e02ff */
[C---:B------:R-:W-:Y:S01]  /*1cf0*/  SEL R21, R3.reuse, R21, !P6 ;  /* 0x0000001503157207 */ /* 0x040fe20007000000 */
[----:B------:R-:W-:Y:S01]  /*1d00*/  IMAD R20, R20, UR4, RZ ;  /* 0x0000000414147c24 */ /* 0x000fe2000f8e02ff */
[----:B------:R-:W-:-:S02]  /*1d10*/  SEL R22, R3, R22, !P6 ;  /* 0x0000001603167207 */ /* 0x000fc40007000000 */
[----:B------:R-:W-:Y:S02]  /*1d20*/  CS2R R32, SRZ ;  /* 0x0000000000207805 */ /* 0x000fe4000001ff00 */
[----:B------:R-:W-:Y:S01]  /*1d30*/  SEL R23, R3, R23, !P6 ;  /* 0x0000001703177207 */ /* 0x000fe20007000000 */
[----:B------:R-:W-:Y:S01]  /*1d40*/  IMAD R21, R21, UR4, RZ ;  /* 0x0000000415157c24 */ /* 0x000fe2000f8e02ff */
[----:B------:R-:W-:Y:S01]  /*1d50*/  IADD3 R25, P2, R0, UR8, RZ ;  /* 0x0000000800197c10 */ /* 0x000fe2000ff5e0ff */
[----:B------:R-:W-:Y:S01]  /*1d60*/  IMAD R22, R22, UR4, RZ ;  /* 0x0000000416167c24 */ /* 0x000fe2000f8e02ff */
[----:B------:R-:W-:Y:S01]  /*1d70*/  SEL R3, R3, R24, !P6 ;  /* 0x0000001803037207 */ /* 0x000fe20007000000 */
[----:B------:R-:W-:Y:S01]  /*1d80*/  IMAD R24, R11, UR4, RZ ;  /* 0x000000040b187c24 */ /* 0x000fe2000f8e02ff */
[----:B------:R-:W-:Y:S01]  /*1d90*/  R2UR UR50, R25 ;  /* 0x00000000193272ca */ /* 0x000fe200000e0000 */
[----:B------:R-:W-:Y:S01]  /*1da0*/  IMAD R25, R12, UR4, RZ ;  /* 0x000000040c197c24 */ /* 0x000fe2000f8e02ff */
[----:B------:R-:W-:Y:S01]  /*1db0*/  IADD3 R26, P3, R5, UR8, RZ ;  /* 0x00000008051a7c10 */ /* 0x000fe2000ff7e0ff */
[----:B------:R-:W-:Y:S01]  /*1dc0*/  IMAD R3, R3, UR4, RZ ;  /* 0x0000000403037c24 */ /* 0x000fe2000f8e02ff */
[----:B------:R-:W-:Y:S01]  /*1dd0*/  IADD3 R12, P0, R24, UR8, RZ ;  /* 0x00000008180c7c10 */ /* 0x000fe2000ff1e0ff */
[----:B------:R-:W-:Y:S01]  /*1de0*/  IMAD R23, R23, UR4, RZ ;  /* 0x0000000417177c24 */ /* 0x000fe2000f8e02ff */
[----:B------:R-:W-:-:S02]  /*1df0*/  R2UR UR49, R26 ;  /* 0x000000001a3172ca */ /* 0x000fc400000e0000 */
[----:B------:R-:W-:Y:S02]  /*1e00*/  CS2R R34, SRZ ;  /* 0x0000000000227805 */ /* 0x000fe4000001ff00 */
[----:B------:R-:W-:Y:S02]  /*1e10*/  R2UR UR46, R12 ;  /* 0x000000000c2e72ca */ /* 0x000fe400000e0000 */
[----:B------:R-:W-:Y:S02]  /*1e20*/  CS2R R36, SRZ ;  /* 0x0000000000247805 */ /* 0x000fe4000001ff00 */
[----:B------:R-:W-:Y:S02]  /*1e30*/  SHF.R.S32.HI R12, RZ, 0x1f, R5 ;  /* 0x0000001fff0c7819 */ /* 0x000fe40000011405 */
[----:B------:R-:W-:Y:S02]  /*1e40*/  CS2R R38, SRZ ;  /* 0x0000000000267805 */ /* 0x000fe4000001ff00 */
[----:B------:R-:W-:-:S02]  /*1e50*/  IADD3 R11, P1, R25, UR8, RZ ;  /* 0x00000008190b7c10 */ /* 0x000fc4000ff3e0ff */
[----:B------:R-:W-:Y:S02]  /*1e60*/  IADD3.X R12, R12, UR9, RZ, P3, !PT ;  /* 0x000000090c0c7c10 */ /* 0x000fe40009ffe4ff */
[----:B------:R-:W-:Y:S02]  /*1e70*/  IADD3 R5, P3, R15, UR8, RZ ;  /* 0x000000080f057c10 */ /* 0x000fe4000ff7e0ff */
[----:B------:R-:W-:Y:S02]  /*1e80*/  IADD3 R26, P5, R10, UR8, RZ ;  /* 0x000000080a1a7c10 */ /* 0x000fe4000ffbe0ff */
[----:B------:R-:W-:Y:S02]  /*1e90*/  R2UR UR43, R5 ;  /* 0x00000000052b72ca */ /* 0x000fe400000e0000 */
[----:B------:R-:W-:Y:S02]  /*1ea0*/  SHF.R.S32.HI R5, RZ, 0x1f, R24 ;  /* 0x0000001fff057819 */ /* 0x000fe40000011418 */
[----:B------:R-:W-:-:S02]  /*1eb0*/  SHF.R.S32.HI R10, RZ, 0x1f, R10 ;  /* 0x0000001fff0a7819 */ /* 0x000fc4000001140a */
[----:B------:R-:W-:Y:S02]  /*1ec0*/  IADD3.X R5, R5, UR9, RZ, P0, !PT ;  /* 0x0000000905057c10 */ /* 0x000fe400087fe4ff */
[----:B------:R-:W-:Y:S02]  /*1ed0*/  R2UR UR45, R11 ;  /* 0x000000000b2d72ca */ /* 0x000fe400000e0000 */
[----:B------:R-:W-:Y:S02]  /*1ee0*/  R2UR UR32, R5 ;  /* 0x00000000052072ca */ /* 0x000fe400000e0000 */
[----:B------:R-:W0:Y:S01]  /*1ef0*/  LDC R5, c[0x0][0x238] ;  /* 0x00008e00ff057b82 */ /* 0x000e220000000800 */
[----:B------:R-:W-:Y:S02]  /*1f00*/  IADD3 R27, P4, R2, UR8, RZ ;  /* 0x00000008021b7c10 */ /* 0x000fe4000ff9e0ff */
[----:B------:R-:W-:Y:S01]  /*1f10*/  R2UR UR47, R26 ;  /* 0x000000001a2f72ca */ /* 0x000fe200000e0000 */
[----:B------:R-:W-:Y:S01]  /*1f20*/  IMAD R26, R13, UR4, RZ ;  /* 0x000000040d1a7c24 */ /* 0x000fe2000f8e02ff */
[----:B------:R-:W-:-:S02]  /*1f30*/  SHF.R.S32.HI R11, RZ, 0x1f, R2 ;  /* 0x0000001fff0b7819 */ /* 0x000fc40000011402 */
[----:B------:R-:W-:Y:S02]  /*1f40*/  SHF.R.S32.HI R13, RZ, 0x1f, R0 ;  /* 0x0000001fff0d7819 */ /* 0x000fe40000011400 */
[----:B------:R-:W-:Y:S02]  /*1f50*/  IADD3.X R10, R10, UR9, RZ, P5, !PT ;  /* 0x000000090a0a7c10 */ /* 0x000fe4000affe4ff */
[----:B------:R-:W-:Y:S02]  /*1f60*/  IADD3 R0, P5, R19, UR8, RZ ;  /* 0x0000000813007c10 */ /* 0x000fe4000ffbe0ff */
[----:B------:R-:W-:Y:S02]  /*1f70*/  IADD3.X R11, R11, UR9, RZ, P4, !PT ;  /* 0x000000090b0b7c10 */ /* 0x000fe4000a7fe4ff */
[----:B------:R-:W-:Y:S02]  /*1f80*/  IADD3 R2, P4, R18, UR8, RZ ;  /* 0x0000000812027c10 */ /* 0x000fe4000ff9e0ff */
[----:B------:R-:W-:-:S02]  /*1f90*/  R2UR UR48, R27 ;  /* 0x000000001b3072ca */ /* 0x000fc400000e0000 */
[----:B------:R-:W-:Y:S02]  /*1fa0*/  IADD3.X R13, R13, UR9, RZ, P2, !PT ;  /* 0x000000090d0d7c10 */ /* 0x000fe400097fe4ff */
[----:B------:R-:W-:Y:S02]  /*1fb0*/  R2UR UR41, R0 ;  /* 0x00000000002972ca */ /* 0x000fe400000e0000 */
[----:B------:R-:W-:Y:S01]  /*1fc0*/  IADD3 R27, P2, R26, UR8, RZ ;  /* 0x000000081a1b7c10 */ /* 0x000fe2000ff5e0ff */
[C---:B0-----:R-:W-:Y:S01]  /*1fd0*/  IMAD R50, R5.reuse, 0x1f, RZ ;  /* 0x0000001f05327824 */ /* 0x041fe200078e02ff */
[----:B------:R-:W-:Y:S01]  /*1fe0*/  SHF.R.S32.HI R0, RZ, 0x1f, R25 ;  /* 0x0000001fff007819 */ /* 0x000fe20000011419 */
[C---:B------:R-:W-:Y:S01]  /*1ff0*/  IMAD R51, R5.reuse, 0x1e, RZ ;  /* 0x0000001e05337824 */ /* 0x040fe200078e02ff */
[----:B------:R-:W-:Y:S01]  /*2000*/  R2UR UR42, R2 ;  /* 0x00000000022a72ca */ /* 0x000fe200000e0000 */
[C---:B------:R-:W-:Y:S01]  /*2010*/  IMAD R52, R5.reuse, 0x1d, RZ ;  /* 0x0000001d05347824 */ /* 0x040fe200078e02ff */
[----:B------:R-:W-:Y:S01]  /*2020*/  SHF.R.S32.HI R2, RZ, 0x1f, R15 ;  /* 0x0000001fff027819 */ /* 0x000fe2000001140f */
[----:B------:R-:W-:Y:S01]  /*2030*/  IMAD R53, R5, 0x1c, RZ ;  /* 0x0000001c05357824 */ /* 0x000fe200078e02ff */
[----:B------:R-:W-:Y:S01]  /*2040*/  R2UR UR44, R27 ;  /* 0x000000001b2c72ca */ /* 0x000fe200000e0000 */
[----:B------:R-:W-:Y:S01]  /*2050*/  IMAD R27, R4, UR4, RZ ;  /* 0x00000004041b7c24 */ /* 0x000fe2000f8e02ff */
[----:B------:R-:W-:Y:S01]  /*2060*/  IADD3.X R0, R0, UR9, RZ, P1, !PT ;  /* 0x0000000900007c10 */ /* 0x000fe20008ffe4ff */
[C---:B------:R-:W-:Y:S01]  /*2070*/  IMAD R54, R5.reuse, 0x1b, RZ ;  /* 0x0000001b05367824 */ /* 0x040fe200078e02ff */
[----:B------:R-:W-:Y:S01]  /*2080*/  SHF.R.S32.HI R18, RZ, 0x1f, R18 ;  /* 0x0000001fff127819 */ /* 0x000fe20000011412 */
[C---:B------:R-:W-:Y:S01]  /*2090*/  IMAD R55, R5.reuse, 0x1a, RZ ;  /* 0x0000001a05377824 */ /* 0x040fe200078e02ff */
[----:B------:R-:W-:Y:S01]  /*20a0*/  SHF.R.S32.HI R4, RZ, 0x1f, R26 ;  /* 0x0000001fff047819 */ /* 0x000fe2000001141a */
[C---:B------:R-:W-:Y:S01]  /*20b0*/  IMAD R152, R5.reuse, 0x19, RZ ;  /* 0x0000001905987824 */ /* 0x040fe200078e02ff */
[----:B------:R-:W-:Y:S01]  /*20c0*/  IADD3.X R2, R2, UR9, RZ, P3, !PT ;  /* 0x0000000902027c10 */ /* 0x000fe20009ffe4ff */
[C---:B------:R-:W-:Y:S01]  /*20d0*/  IMAD R153, R5.reuse, 0x18, RZ ;  /* 0x0000001805997824 */ /* 0x040fe200078e02ff */
[----:B------:R-:W-:Y:S01]  /*20e0*/  R2UR UR31, R0 ;  /* 0x00000000001f72ca */ /* 0x000fe200000e0000 */
[C---:B------:R-:W-:Y:S01]  /*20f0*/  IMAD R154, R5.reuse, 0x17, RZ ;  /* 0x00000017059a7824 */ /* 0x040fe200078e02ff */
[----:B------:R-:W-:Y:S01]  /*2100*/  IADD3.X R0, R18, UR9, RZ, P4, !PT ;  /* 0x0000000912007c10 */ /* 0x000fe2000a7fe4ff */
[C---:B------:R-:W-:Y:S01]  /*2110*/  IMAD R155, R5.reuse, 0x16, RZ ;  /* 0x00000016059b7824 */ /* 0x040fe200078e02ff */
[----:B------:R-:W-:Y:S01]  /*2120*/  IADD3.X R4, R4, UR9, RZ, P2, !PT ;  /* 0x0000000904047c10 */ /* 0x000fe200097fe4ff */
[C---:B------:R-:W-:Y:S01]  /*2130*/  IMAD R156, R5.reuse, 0x15, RZ ;  /* 0x00000015059c7824 */ /* 0x040fe200078e02ff */
[----:B------:R-:W-:Y:S01]  /*2140*/  R2UR UR29, R2 ;  /* 0x00000000021d72ca */ /* 0x000fe200000e0000 */
[C---:B------:R-:W-:Y:S01]  /*2150*/  IMAD R157, R5.reuse, 0x14, RZ ;  /* 0x00000014059d7824 */ /* 0x040fe200078e02ff */
[----:B------:R-:W-:Y:S01]  /*2160*/  SHF.R.S32.HI R19, RZ, 0x1f, R19 ;  /* 0x0000001fff137819 */ /* 0x000fe20000011413 */
[----:B------:R-:W-:Y:S01]  /*2170*/  IMAD R158, R5, 0x13, RZ ;  /* 0x00000013059e7824 */ /* 0x000fe200078e02ff */
[----:B------:R-:W-:Y:S01]  /*2180*/  IADD3 R25, P1, R27, UR8, RZ ;  /* 0x000000081b197c10 */ /* 0x000fe2000ff3e0ff */
[C---:B------:R-:W-:Y:S01]  /*2190*/  IMAD R159, R5.reuse, 0x12, RZ ;  /* 0x00000012059f7824 */ /* 0x040fe200078e02ff */
[----:B------:R-:W-:Y:S01]  /*21a0*/  SHF.R.S32.HI R2, RZ, 0x1f, R27 ;  /* 0x0000001fff027819 */ /* 0x000fe2000001141b */
[C---:B------:R-:W-:Y:S01]  /*21b0*/  IMAD R160, R5.reuse, 0x11, RZ ;  /* 0x0000001105a07824 */ /* 0x040fe200078e02ff */
[----:B------:R-:W-:Y:S01]  /*21c0*/  R2UR UR28, R0 ;  /* 0x00000000001c72ca */ /* 0x000fe200000e0000 */
[----:B------:R-:W-:Y:S01]  /*21d0*/  IMAD.SHL.U32 R161, R5, 0x10, RZ ;  /* 0x0000001005a17824 */ /* 0x000fe200078e00ff */
[----:B------:R-:W-:Y:S01]  /*21e0*/  IADD3 R24, P2, R21, UR8, RZ ;  /* 0x0000000815187c10 */ /* 0x000fe2000ff5e0ff */
[C---:B------:R-:W-:Y:S01]  /*21f0*/  IMAD R49, R5.reuse, 0xf, RZ ;  /* 0x0000000f05317824 */ /* 0x040fe200078e02ff */
[----:B------:R-:W-:Y:S01]  /*2200*/  R2UR UR30, R4 ;  /* 0x00000000041e72ca */ /* 0x000fe200000e0000 */
[----:B------:R-:W-:Y:S01]  /*2210*/  IMAD R47, R5, 0xe, RZ ;  /* 0x0000000e052f7824 */ /* 0x000fe200078e02ff */
[----:B------:R-:W-:Y:S01]  /*2220*/  IADD3.X R0, R19, UR9, RZ, P5, !PT ;  /* 0x0000000913007c10 */ /* 0x000fe2000affe4ff */
[C---:B------:R-:W-:Y:S01]  /*2230*/  IMAD R45, R5.reuse, 0xd, RZ ;  /* 0x0000000d052d7824 */ /* 0x040fe200078e02ff */
[----:B------:R-:W-:Y:S01]  /*2240*/  IADD3 R26, P0, R20, UR8, RZ ;  /* 0x00000008141a7c10 */ /* 0x000fe2000ff1e0ff */
[C---:B------:R-:W-:Y:S01]  /*2250*/  IMAD R43, R5.reuse, 0xc, RZ ;  /* 0x0000000c052b7824 */ /* 0x040fe200078e02ff */
[----:B------:R-:W-:Y:S01]  /*2260*/  IADD3 R15, P3, R22, UR8, RZ ;  /* 0x00000008160f7c10 */ /* 0x000fe2000ff7e0ff */
[C---:B------:R-:W-:Y:S01]  /*2270*/  IMAD R41, R5.reuse, 0xb, RZ ;  /* 0x0000000b05297824 */ /* 0x040fe200078e02ff */
[----:B------:R-:W-:Y:S01]  /*2280*/  SHF.R.S32.HI R4, RZ, 0x1f, R20 ;  /* 0x0000001fff047819 */ /* 0x000fe20000011414 */
[C---:B------:R-:W-:Y:S01]  /*2290*/  IMAD.SHL.U32 R250, R5.reuse, 0x8, RZ ;  /* 0x0000000805fa7824 */ /* 0x040fe200078e00ff */
[----:B------:R-:W-:Y:S01]  /*22a0*/  SHF.R.S32.HI R21, RZ, 0x1f, R21 ;  /* 0x0000001fff157819 */ /* 0x000fe20000011415 */
[C---:B------:R-:W-:Y:S01]  /*22b0*/  IMAD R246, R5.reuse, 0x7, RZ ;  /* 0x0000000705f67824 */ /* 0x040fe200078e02ff */
[----:B------:R-:W-:Y:S01]  /*22c0*/  IADD3.X R2, R2, UR9, RZ, P1, !PT ;  /* 0x0000000902027c10 */ /* 0x000fe20008ffe4ff */
[C---:B------:R-:W-:Y:S01]  /*22d0*/  IMAD R242, R5.reuse, 0x6, RZ ;  /* 0x0000000605f27824 */ /* 0x040fe200078e02ff */
[----:B------:R-:W-:Y:S01]  /*22e0*/  R2UR UR35, R12 ;  /* 0x000000000c2372ca */ /* 0x000fe200000e0000 */
[C---:B------:R-:W-:Y:S01]  /*22f0*/  IMAD R237, R5.reuse, 0x5, RZ ;  /* 0x0000000505ed7824 */ /* 0x040fe200078e02ff */
[----:B------:R-:W-:Y:S01]  /*2300*/  R2UR UR33, R10 ;  /* 0x000000000a2172ca */ /* 0x000fe200000e0000 */
[C---:B------:R-:W-:Y:S01]  /*2310*/  IMAD.SHL.U32 R232, R5.reuse, 0x4, RZ ;  /* 0x0000000405e87824 */ /* 0x040fe200078e00ff */
[----:B------:R-:W-:Y:S01]  /*2320*/  R2UR UR27, R0 ;  /* 0x00000000001b72ca */ /* 0x000fe200000e0000 */
[----:B------:R-:W-:Y:S01]  /*2330*/  IMAD R228, R5, 0x3, RZ ;  /* 0x0000000305e47824 */ /* 0x000fe200078e02ff */
[----:B------:R-:W-:Y:S01]  /*2340*/  R2UR UR37, R15 ;  /* 0x000000000f2572ca */ /* 0x000fe200000e0000 */
[----:B------:R-:W-:Y:S01]  /*2350*/  IMAD.SHL.U32 R224, R5, 0x2, RZ ;  /* 0x0000000205e07824 */ /* 0x000fe200078e00ff */
[----:B------:R-:W-:Y:S01]  /*2360*/  IADD3.X R4, R4, UR9, RZ, P0, !PT ;  /* 0x0000000904047c10 */ /* 0x000fe200087fe4ff */
[----:B------:R-:W-:Y:S01]  /*2370*/  UMOV UR4, URZ ;  /* 0x0000003f00047c82 */ /* 0x000fe20008000000 */
[----:B------:R-:W-:Y:S01]  /*2380*/  IADD3.X R0, R21, UR9, RZ, P2, !PT ;  /* 0x0000000915007c10 */ /* 0x000fe200097fe4ff */
[----:B------:R-:W-:Y:S01]  /*2390*/  IMAD R21, R5, 0x9, RZ ;  /* 0x0000000905157824 */ /* 0x000fe200078e02ff */
[----:B------:R-:W-:-:S02]  /*23a0*/  R2UR UR25, R2 ;  /* 0x00000000021972ca */ /* 0x000fc400000e0000 */
[----:B------:R-:W-:Y:S02]  /*23b0*/  SHF.R.S32.HI R12, RZ, 0x1f, R3 ;  /* 0x0000001fff0c7819 */ /* 0x000fe40000011403 */
[----:B------:R-:W-:Y:S02]  /*23c0*/  IADD3 R10, P1, R3, UR8, RZ ;  /* 0x00000008030a7c10 */ /* 0x000fe4000ff3e0ff */
[----:B------:R-:W-:Y:S02]  /*23d0*/  IADD3 R176, P5, R16, R50, RZ ;  /* 0x0000003210b07210 */ /* 0x000fe40007fbe0ff */
[----:B------:R-:W-:Y:S02]  /*23e0*/  SHF.R.S32.HI R2, RZ, 0x1f, R23 ;  /* 0x0000001fff027819 */ /* 0x000fe40000011417 */
[----:B------:R-:W-:Y:S01]  /*23f0*/  IADD3 R15, P0, R23, UR8, RZ ;  /* 0x00000008170f7c10 */ /* 0x000fe2000ff1e0ff */
[----:B------:R0:W-:Y:S01]  /*2400*/  STL [R1+0x16c], R176 ;  /* 0x00016cb001007387 */ /* 0x0001e20000100800 */
[----:B------:R-:W-:Y:S01]  /*2410*/  IADD3 R175, P2, R50, R17, RZ ;  /* 0x0000001132af7210 */ /* 0x000fe20007f5e0ff */
[----:B------:R-:W-:Y:S01]  /*2420*/  IMAD R23, R5, 0xa, RZ ;  /* 0x0000000a05177824 */ /* 0x000fe200078e02ff */
[----:B------:R-:W-:Y:S01]  /*2430*/  IADD3.X R12, R12, UR9, RZ, P1, !PT ;  /* 0x000000090c0c7c10 */ /* 0x000fe20008ffe4ff */
[----:B------:R-:W-:Y:S01]  /*2440*/  USHF.R.U32.HI UR8, URZ, 0x4, UR12 ;  /* 0x000000043f087899 */ /* 0x000fe2000801160c */
[----:B------:R-:W-:Y:S01]  /*2450*/  R2UR UR24, R0 ;  /* 0x00000000001872ca */ /* 0x000fe200000e0000 */
[----:B------:R1:W-:Y:S01]  /*2460*/  STL [R1+0x164], R175 ;  /* 0x000164af01007387 */ /* 0x0003e20000100800 */
[----:B------:R-:W-:Y:S01]  /*2470*/  IADD3.X R2, R2, UR9, RZ, P0, !PT ;  /* 0x0000000902027c10 */ /* 0x000fe200087fe4ff */
[----:B------:R-:W-:Y:S01]  /*2480*/  USGXT.U32 UR8, UR8, 0xe ;  /* 0x0000000e0808789a */ /* 0x000fe20008000000 */
[----:B------:R-:W-:-:S02]  /*2490*/  IADD3 R177, P1, R16, R51, RZ ;  /* 0x0000003310b17210 */ /* 0x000fc40007f3e0ff */
[----:B------:R-:W-:Y:S01]  /*24a0*/  SHF.R.S32.HI R0, RZ, 0x1f, R22 ;  /* 0x0000001fff007819 */ /* 0x000fe20000011416 */
[----:B------:R-:W-:Y:S01]  /*24b0*/  UIADD3 UR6, UP0, UR8, 0x80, URZ ;  /* 0x0000008008067890 */ /* 0x000fe2000ff1e03f */
[C---:B0-----:R-:W-:Y:S01]  /*24c0*/  IADD3 R176, P0, R17.reuse, R51, RZ ;  /* 0x0000003311b07210 */ /* 0x041fe20007f1e0ff */
[----:B------:R0:W-:Y:S01]  /*24d0*/  STL [R1+0x15c], R177 ;  /* 0x00015cb101007387 */ /* 0x0001e20000100800 */
[----:B------:R-:W-:Y:S01]  /*24e0*/  SHF.R.S32.HI R162, RZ, 0x1f, R50 ;  /* 0x0000001fffa27819 */ /* 0x000fe20000011432 */
[----:B------:R-:W-:Y:S01]  /*24f0*/  UIADD3.X UR5, UR4, -0x3ffffff0, URZ, UP0, !UPT ;  /* 0xc000001004057890 */ /* 0x000fe200087fe43f */
[-C--:B-1----:R-:W-:Y:S01]  /*2500*/  IADD3 R175, P4, R16, R52.reuse, RZ ;  /* 0x0000003410af7210 */ /* 0x082fe20007f9e0ff */
[----:B------:R1:W-:Y:S01]  /*2510*/  STL [R1+0x154], R176 ;  /* 0x000154b001007387 */ /* 0x0003e20000100800 */
[----:B------:R-:W-:Y:S01]  /*2520*/  SHF.R.S32.HI R18, RZ, 0x1f, R16 ;  /* 0x0000001fff127819 */ /* 0x000fe20000011410 */
[----:B------:R-:W-:Y:S01]  /*2530*/  UMOV UR4, UR6 ;  /* 0x0000000600047c82 */ /* 0x000fe20008000000 */
[----:B------:R-:W-:Y:S01]  /*2540*/  IADD3.X R0, R0, UR9, RZ, P3, !PT ;  /* 0x0000000900007c10 */ /* 0x000fe20009ffe4ff */
[----:B------:R2:W-:Y:S01]  /*2550*/  STL [R1+0x14c], R175 ;  /* 0x00014caf01007387 */ /* 0x0005e20000100800 */
[----:B------:R-:W-:Y:S01]  /*2560*/  SHF.R.S32.HI R19, RZ, 0x1f, R17 ;  /* 0x0000001fff137819 */ /* 0x000fe20000011411 */
[----:B------:R-:W-:Y:S01]  /*2570*/  UIADD3.64 UR16, UR4, 0x80, URZ ;  /* 0x0000008004107897 */ /* 0x000fe2000fffe03f */
[----:B0-----:R-:W-:Y:S01]  /*2580*/  IADD3 R177, P3, R17, R52, RZ ;  /* 0x0000003411b17210 */ /* 0x001fe20007f7e0ff */
[----:B------:R-:W-:Y:S01]  /*2590*/  UIADD3.64 UR20, UR4, 0x100, URZ ;  /* 0x0000010004147897 */ /* 0x000fe2000fffe03f */
[----:B------:R-:W-:-:S02]  /*25a0*/  SHF.R.S32.HI R163, RZ, 0x1f, R51 ;  /* 0x0000001fffa37819 */ /* 0x000fc40000011433 */
[----:B------:R-:W-:Y:S02]  /*25b0*/  CS2R R50, SRZ ;  /* 0x0000000000327805 */ /* 0x000fe4000001ff00 */
[----:B-1----:R-:W-:Y:S01]  /*25c0*/  IADD3 R176, P6, R16, R53, RZ ;  /* 0x0000003510b07210 */ /* 0x002fe20007fde0ff */
[----:B------:R0:W-:Y:S01]  /*25d0*/  STL [R1+0x144], R177 ;  /* 0x000144b101007387 */ /* 0x0001e20000100800 */
[----:B------:R-:W-:Y:S01]  /*25e0*/  SHF.R.S32.HI R164, RZ, 0x1f, R52 ;  /* 0x0000001fffa47819 */ /* 0x000fe20000011434 */
[----:B--2---:R-:W-:Y:S01]  /*25f0*/  IMAD.X R175, R18, 0x1, R162, P5 ;  /* 0x0000000112af7824 */ /* 0x004fe200028e06a2 */
[----:B------:R-:W-:Y:S01]  /*2600*/  SHF.R.S32.HI R165, RZ, 0x1f, R53 ;  /* 0x0000001fffa57819 */ /* 0x000fe20000011435 */
[----:B------:R1:W-:Y:S01]  /*2610*/  STL [R1+0x13c], R176 ;  /* 0x00013cb001007387 */ /* 0x0003e20000100800 */
[----:B------:R-:W-:Y:S02]  /*2620*/  SHF.R.S32.HI R166, RZ, 0x1f, R54 ;  /* 0x0000001fffa67819 */ /* 0x000fe40000011436 */
[----:B------:R-:W-:Y:S01]  /*2630*/  SHF.R.S32.HI R168, RZ, 0x1f, R152 ;  /* 0x0000001fffa87819 */ /* 0x000fe20000011498 */
[----:B------:R2:W-:Y:S01]  /*2640*/  STL [R1+0x168], R175 ;  /* 0x000168af01007387 */ /* 0x0005e20000100800 */
[----:B------:R-:W-:-:S02]  /*2650*/  SHF.R.S32.HI R169, RZ, 0x1f, R153 ;  /* 0x0000001fffa97819 */ /* 0x000fc40000011499 */
[----:B0-----:R-:W-:Y:S02]  /*2660*/  IADD3 R177, P5, R17, R53, RZ ;  /* 0x0000003511b17210 */ /* 0x001fe40007fbe0ff */
[----:B------:R-:W-:Y:S02]  /*2670*/  CS2R R52, SRZ ;  /* 0x0000000000347805 */ /* 0x000fe4000001ff00 */
[----:B------:R-:W-:Y:S01]  /*2680*/  SHF.R.S32.HI R167, RZ, 0x1f, R55 ;  /* 0x0000001fffa77819 */ /* 0x000fe20000011437 */
[----:B-1----:R-:W-:Y:S01]  /*2690*/  IMAD.X R176, R162, 0x1, R19, P2 ;  /* 0x00000001a2b07824 */ /* 0x002fe200010e0613 */
[----:B------:R-:W-:Y:S01]  /*26a0*/  SHF.R.S32.HI R170, RZ, 0x1f, R154 ;  /* 0x0000001fffaa7819 */ /* 0x000fe2000001149a */
[----:B------:R-:W-:Y:S01]  /*26b0*/  IMAD.X R162, R18, 0x1, R163, P1 ;  /* 0x0000000112a27824 */ /* 0x000fe200008e06a3 */
[----:B------:R-:W-:Y:S01]  /*26c0*/  STL [R1+0x134], R177 ;  /* 0x000134b101007387 */ /* 0x000fe20000100800 */
[----:B--2---:R-:W-:Y:S02]  /*26d0*/  IADD3 R175, P2, R16, R54, RZ ;  /* 0x0000003610af7210 */ /* 0x004fe40007f5e0ff */
[----:B------:R-:W-:Y:S01]  /*26e0*/  SHF.R.S32.HI R171, RZ, 0x1f, R155 ;  /* 0x0000001fffab7819 */ /* 0x000fe2000001149b */
[----:B------:R0:W-:Y:S01]  /*26f0*/  STL [R1+0x160], R176 ;  /* 0x000160b001007387 */ /* 0x0001e20000100800 */
[----:B------:R-:W-:-:S02]  /*2700*/  SHF.R.S32.HI R172, RZ, 0x1f, R156 ;  /* 0x0000001fffac7819 */ /* 0x000fc4000001149c */
[----:B------:R-:W-:Y:S01]  /*2710*/  SHF.R.S32.HI R173, RZ, 0x1f, R157 ;  /* 0x0000001fffad7819 */ /* 0x000fe2000001149d */
[----:B------:R1:W-:Y:S01]  /*2720*/  STL [R1+0x12c], R175 ;  /* 0x00012caf01007387 */ /* 0x0003e20000100800 */
[----:B------:R-:W-:Y:S02]  /*2730*/  SHF.R.S32.HI R174, RZ, 0x1f, R158 ;  /* 0x0000001fffae7819 */ /* 0x000fe4000001149e */
[----:B------:R-:W-:Y:S01]  /*2740*/  SHF.R.S32.HI R48, RZ, 0x1f, R159 ;  /* 0x0000001fff307819 */ /* 0x000fe2000001149f */
[----:B------:R2:W-:Y:S01]  /*2750*/  STL [R1+0x158], R162 ;  /* 0x000158a201007387 */ /* 0x0005e20000100800 */
[----:B------:R-:W-:Y:S02]  /*2760*/  SHF.R.S32.HI R46, RZ, 0x1f, R160 ;  /* 0x0000001fff2e7819 */ /* 0x000fe400000114a0 */
[----:B0-----:R-:W-:Y:S02]  /*2770*/  IADD3 R176, P1, R17, R54, RZ ;  /* 0x0000003611b07210 */ /* 0x001fe40007f3e0ff */
[----:B------:R-:W-:Y:S01]  /*2780*/  SHF.R.S32.HI R44, RZ, 0x1f, R161 ;  /* 0x0000001fff2c7819 */ /* 0x000fe200000114a1 */
[----:B-1----:R-:W-:Y:S01]  /*2790*/  IMAD.X R175, R19, 0x1, R163, P0 ;  /* 0x0000000113af7824 */ /* 0x002fe200000e06a3 */
[----:B------:R-:W-:Y:S01]  /*27a0*/  SHF.R.S32.HI R42, RZ, 0x1f, R49 ;  /* 0x0000001fff2a7819 */ /* 0x000fe20000011431 */
[----:B------:R-:W-:Y:S01]  /*27b0*/  IMAD.X R163, R18, 0x1, R164, P4 ;  /* 0x0000000112a37824 */ /* 0x000fe200020e06a4 */
[----:B------:R-:W-:Y:S01]  /*27c0*/  STL [R1+0x124], R176 ;  /* 0x000124b001007387 */ /* 0x000fe20000100800 */
[----:B--2---:R-:W-:-:S02]  /*27d0*/  IADD3 R162, P0, R16, R55, RZ ;  /* 0x0000003710a27210 */ /* 0x004fc40007f1e0ff */
[----:B------:R-:W-:Y:S01]  /*27e0*/  SHF.R.S32.HI R40, RZ, 0x1f, R47 ;  /* 0x0000001fff287819 */ /* 0x000fe2000001142f */
[----:B------:R0:W-:Y:S01]  /*27f0*/  STL [R1+0x150], R175 ;  /* 0x000150af01007387 */ /* 0x0001e20000100800 */
[----:B------:R-:W-:Y:S02]  /*2800*/  SHF.R.S32.HI R22, RZ, 0x1f, R45 ;  /* 0x0000001fff167819 */ /* 0x000fe4000001142d */
[----:B------:R-:W-:Y:S01]  /*2810*/  SHF.R.S32.HI R3, RZ, 0x1f, R23 ;  /* 0x0000001fff037819 */ /* 0x000fe20000011417 */
[----:B------:R1:W-:Y:S01]  /*2820*/  STL [R1+0x11c], R162 ;  /* 0x00011ca201007387 */ /* 0x0003e20000100800 */
[----:B------:R-:W-:Y:S02]  /*2830*/  SHF.R.S32.HI R20, RZ, 0x1f, R43 ;  /* 0x0000001fff147819 */ /* 0x000fe4000001142b */
[----:B------:R-:W-:Y:S01]  /*2840*/  R2UR UR34, R11 ;  /* 0x000000000b2272ca */ /* 0x000fe200000e0000 */
[----:B------:R2:W-:Y:S01]  /*2850*/  STL [R1+0x148], R163 ;  /* 0x000148a301007387 */ /* 0x0005e20000100800 */
[----:B------:R-:W-:-:S02]  /*2860*/  SHF.R.S32.HI R11, RZ, 0x1f, R41 ;  /* 0x0000001fff0b7819 */ /* 0x000fc40000011429 */
[----:B0-----:R-:W-:Y:S02]  /*2870*/  IADD3 R175, P4, R17, R55, RZ ;  /* 0x0000003711af7210 */ /* 0x001fe40007f9e0ff */
[----:B------:R-:W-:Y:S02]  /*2880*/  CS2R R54, SRZ ;  /* 0x0000000000367805 */ /* 0x000fe4000001ff00 */
[----:B------:R-:W-:Y:S01]  /*2890*/  R2UR UR51, R0 ;  /* 0x00000000003372ca */ /* 0x000fe200000e0000 */
[----:B-1----:R-:W-:Y:S01]  /*28a0*/  IMAD.X R162, R19, 0x1, R164, P3 ;  /* 0x0000000113a27824 */ /* 0x002fe200018e06a4 */
[----:B------:R-:W-:Y:S01]  /*28b0*/  SHF.R.S32.HI R0, RZ, 0x1f, R21 ;  /* 0x0000001fff007819 */ /* 0x000fe20000011415 */
[----:B------:R-:W-:Y:S01]  /*28c0*/  STL [R1+0x114], R175 ;  /* 0x000114af01007387 */ /* 0x000fe20000100800 */
[----:B------:R-:W-:Y:S01]  /*28d0*/  IMAD.X R164, R18, 0x1, R165, P6 ;  /* 0x0000000112a47824 */ /* 0x000fe200030e06a5 */
[----:B--2---:R-:W-:Y:S02]  /*28e0*/  IADD3 R163, P3, R16, R152, RZ ;  /* 0x0000009810a37210 */ /* 0x004fe40007f7e0ff */
[----:B------:R0:W-:Y:S01]  /*28f0*/  STL [R1+0x140], R162 ;  /* 0x000140a201007387 */ /* 0x0001e20000100800 */
[----:B------:R-:W-:-:S02]  /*2900*/  R2UR UR36, R13 ;  /* 0x000000000d2472ca */ /* 0x000fc400000e0000 */
[----:B------:R-:W1:Y:S01]  /*2910*/  LDC R13, c[0x0][0x214] ;  /* 0x00008500ff0d7b82 */ /* 0x000e620000000800 */
[----:B------:R2:W-:Y:S01]  /*2920*/  STL [R1+0x10c], R163 ;  /* 0x00010ca301007387 */ /* 0x0005e20000100800 */
[----:B------:R-:W-:Y:S02]  /*2930*/  SHF.R.S32.HI R249, RZ, 0x1f, R250 ;  /* 0x0000001ffff97819 */ /* 0x000fe400000114fa */
[----:B------:R-:W-:Y:S01]  /*2940*/  SHF.R.S32.HI R245, RZ, 0x1f, R246 ;  /* 0x0000001ffff57819 */ /* 0x000fe200000114f6 */
[----:B------:R-:W-:Y:S01]  /*2950*/  STL [R1+0x138], R164 ;  /* 0x000138a401007387 */ /* 0x000fe20000100800 */
[----:B------:R-:W-:Y:S02]  /*2960*/  SHF.R.S32.HI R241, RZ, 0x1f, R242 ;  /* 0x0000001ffff17819 */ /* 0x000fe400000114f2 */
[----:B0-----:R-:W-:Y:S02]  /*2970*/  IADD3 R162, P6, R17, R152, RZ ;  /* 0x0000009811a27210 */ /* 0x001fe40007fde0ff */
[----:B------:R-:W-:Y:S01]  /*2980*/  SHF.R.S32.HI R236, RZ, 0x1f, R237 ;  /* 0x0000001fffec7819 */ /* 0x000fe200000114ed */
[----:B--2---:R-:W-:Y:S01]  /*2990*/  IMAD.X R163, R19, 0x1, R165, P5 ;  /* 0x0000000113a37824 */ /* 0x004fe200028e06a5 */
[----:B------:R-:W-:Y:S01]  /*29a0*/  IADD3 R152, P5, R16, R153, RZ ;  /* 0x0000009910987210 */ /* 0x000fe20007fbe0ff */
[----:B------:R0:W-:Y:S01]  /*29b0*/  STL [R1+0x104], R162 ;  /* 0x000104a201007387 */ /* 0x0001e20000100800 */
[----:B------:R-:W-:-:S02]  /*29c0*/  SHF.R.S32.HI R231, RZ, 0x1f, R232 ;  /* 0x0000001fffe77819 */ /* 0x000fc400000114e8 */
[----:B------:R-:W-:Y:S01]  /*29d0*/  LOP3.LUT R14, R14, 0x1f, RZ, 0xc0, !PT ;  /* 0x0000001f0e0e7812 */ /* 0x000fe200078ec0ff */
[----:B------:R-:W-:Y:S01]  /*29e0*/  STL [R1+0x130], R163 ;  /* 0x000130a301007387 */ /* 0x000fe20000100800 */
[----:B------:R-:W-:Y:S02]  /*29f0*/  R2UR UR26, R4 ;  /* 0x00000000041a72ca */ /* 0x000fe400000e0000 */
[----:B------:R-:W-:Y:S01]  /*2a00*/  SHF.R.S32.HI R4, RZ, 0x1f, R5 ;  /* 0x0000001fff047819 */ /* 0x000fe20000011405 */
[----:B------:R2:W-:Y:S01]  /*2a10*/  STL [R1+0xfc], R152 ;  /* 0x0000fc9801007387 */ /* 0x0005e20000100800 */
[----:B------:R-:W-:Y:S01]  /*2a20*/  SHF.R.S32.HI R227, RZ, 0x1f, R228 ;  /* 0x0000001fffe37819 */ /* 0x000fe200000114e4 */
[----:B0-----:R-:W-:Y:S01]  /*2a30*/  IMAD.X R162, R18, 0x1, R166, P2 ;  /* 0x0000000112a27824 */ /* 0x001fe200010e06a6 */
[----:B------:R-:W-:Y:S02]  /*2a40*/  IADD3 R153, P2, R17, R153, RZ ;  /* 0x0000009911997210 */ /* 0x000fe40007f5e0ff */
[----:B------:R-:W-:-:S02]  /*2a50*/  SHF.R.S32.HI R223, RZ, 0x1f, R224 ;  /* 0x0000001fffdf7819 */ /* 0x000fc400000114e0 */
[----:B------:R0:W-:Y:S01]  /*2a60*/  STL [R1+0x128], R162 ;  /* 0x000128a201007387 */ /* 0x0001e20000100800 */
[----:B------:R-:W-:Y:S02]  /*2a70*/  R2UR UR40, R26 ;  /* 0x000000001a2872ca */ /* 0x000fe400000e0000 */
[----:B------:R-:W-:Y:S01]  /*2a80*/  CS2R R26, SRZ ;  /* 0x00000000001a7805 */ /* 0x000fe2000001ff00 */
[----:B--2---:R-:W-:Y:S01]  /*2a90*/  IMAD.X R152, R19, 0x1, R166, P1 ;  /* 0x0000000113987824 */ /* 0x004fe200008e06a6 */
[----:B------:R2:W-:Y:S01]  /*2aa0*/  STL [R1+0xf4], R153 ;  /* 0x0000f49901007387 */ /* 0x0005e20000100800 */
[----:B------:R-:W-:Y:S02]  /*2ab0*/  R2UR UR39, R25 ;  /* 0x00000000192772ca */ /* 0x000fe400000e0000 */
[----:B------:R-:W-:Y:S01]  /*2ac0*/  R2UR UR38, R24 ;  /* 0x00000000182672ca */ /* 0x000fe200000e0000 */
[----:B------:R3:W-:Y:S01]  /*2ad0*/  STL [R1+0x120], R152 ;  /* 0x0001209801007387 */ /* 0x0007e20000100800 */
[----:B------:R-:W-:-:S02]  /*2ae0*/  CS2R R24, SRZ ;  /* 0x0000000000187805 */ /* 0x000fc4000001ff00 */
[----:B0-----:R-:W-:Y:S01]  /*2af0*/  IADD3 R162, P1, R16, R154, RZ ;  /* 0x0000009a10a27210 */ /* 0x001fe20007f3e0ff */
[----:B--2---:R-:W-:-:S04]  /*2b00*/  IMAD.X R153, R18, 0x1, R167, P0 ;  /* 0x0000000112997824 */ /* 0x004fc800000e06a7 */
[----:B------:R-:W-:Y:S01]  /*2b10*/  STL [R1+0xec], R162 ;  /* 0x0000eca201007387 */ /* 0x000fe20000100800 */
[----:B---3--:R-:W-:Y:S01]  /*2b20*/  IADD3 R152, P0, R17, R154, RZ ;  /* 0x0000009a11987210 */ /* 0x008fe20007f1e0ff */
[----:B------:R-:W-:Y:S02]  /*2b30*/  IMAD.X R154, R19, 0x1, R167, P4 ;  /* 0x00000001139a7824 */ /* 0x000fe400020e06a7 */
[----:B------:R0:W-:Y:S04]  /*2b40*/  STL [R1+0x118], R153 ;  /* 0x0001189901007387 */ /* 0x0001e80000100800 */
[----:B------:R2:W-:Y:S04]  /*2b50*/  STL [R1+0xe4], R152 ;  /* 0x0000e49801007387 */ /* 0x0005e80000100800 */
[----:B------:R3:W-:Y:S01]  /*2b60*/  STL [R1+0x110], R154 ;  /* 0x0001109a01007387 */ /* 0x0007e20000100800 */
[----:B0-----:R-:W-:Y:S01]  /*2b70*/  IADD3 R153, P4, R16, R155, RZ ;  /* 0x0000009b10997210 */ /* 0x001fe20007f9e0ff */
[----:B--2---:R-:W-:-:S04]  /*2b80*/  IMAD.X R152, R18, 0x1, R168, P3 ;  /* 0x0000000112987824 */ /* 0x004fc800018e06a8 */
[----:B------:R0:W-:Y:S01]  /*2b90*/  STL [R1+0xdc], R153 ;  /* 0x0000dc9901007387 */ /* 0x0001e20000100800 */
[----:B---3--:R-:W-:-:S03]  /*2ba0*/  IADD3 R154, P3, R17, R155, RZ ;  /* 0x0000009b119a7210 */ /* 0x008fc60007f7e0ff */
[----:B------:R2:W-:Y:S04]  /*2bb0*/  STL [R1+0x108], R152 ;  /* 0x0001089801007387 */ /* 0x0005e80000100800 */
[----:B------:R3:W-:Y:S01]  /*2bc0*/  STL [R1+0xd4], R154 ;  /* 0x0000d49a01007387 */ /* 0x0007e20000100800 */
[----:B0-----:R-:W-:Y:S01]  /*2bd0*/  IMAD.X R153, R19, 0x1, R168, P6 ;  /* 0x0000000113997824 */ /* 0x001fe200030e06a8 */
[----:B--2---:R-:W-:-:S04]  /*2be0*/  IADD3 R152, P6, R16, R156, RZ ;  /* 0x0000009c10987210 */ /* 0x004fc80007fde0ff */
[----:B------:R0:W-:Y:S01]  /*2bf0*/  STL [R1+0x100], R153 ;  /* 0x0001009901007387 */ /* 0x0001e20000100800 */
[----:B---3--:R-:W-:-:S03]  /*2c00*/  IMAD.X R154, R18, 0x1, R169, P5 ;  /* 0x00000001129a7824 */ /* 0x008fc600028e06a9 */
        /* <DEDUP_REMOVED lines=53> */
[----:B------:R-:W-:Y:S02]  /*2f60*/  CS2R R48, SRZ ;  /* 0x0000000000307805 */ /* 0x000fe4000001ff00 */
[-C--:B---3--:R-:W-:Y:S01]  /*2f70*/  IADD3 R154, P6, R16, R47.reuse, RZ ;  /* 0x0000002f109a7210 */ /* 0x088fe20007fde0ff */
[----:B------:R2:W-:Y:S04]  /*2f80*/  STL [R1+0x90], R152 ;  /* 0x0000909801007387 */ /* 0x0005e80000100800 */
[----:B------:R3:W-:Y:S01]  /*2f90*/  STL [R1+0x5c], R154 ;  /* 0x00005c9a01007387 */ /* 0x0007e20000100800 */
[----:B0-----:R-:W-:Y:S01]  /*2fa0*/  IMAD.X R153, R18, 0x1, R46, P5 ;  /* 0x0000000112997824 */ /* 0x001fe200028e062e */
[----:B--2---:R-:W-:-:S04]  /*2fb0*/  IADD3 R152, P5, R17, R47, RZ ;  /* 0x0000002f11987210 */ /* 0x004fc80007fbe0ff */
[----:B------:R0:W-:Y:S01]  /*2fc0*/  STL [R1+0x88], R153 ;  /* 0x0000889901007387 */ /* 0x0001e20000100800 */
[----:B---3--:R-:W-:-:S03]  /*2fd0*/  IMAD.X R154, R19, 0x1, R46, P2 ;  /* 0x00000001139a7824 */ /* 0x008fc600010e062e */
[----:B------:R2:W-:Y:S01]  /*2fe0*/  STL [R1+0x54], R152 ;  /* 0x0000549801007387 */ /* 0x0005e20000100800 */
[----:B------:R-:W-:-:S03]  /*2ff0*/  CS2R R46, SRZ ;  /* 0x00000000002e7805 */ /* 0x000fc6000001ff00 */
        /* <DEDUP_REMOVED lines=8> */
[----:B------:R-:W-:Y:S02]  /*3080*/  CS2R R44, SRZ ;  /* 0x00000000002c7805 */ /* 0x000fe4000001ff00 */
[----:B--2---:R-:W-:Y:S02]  /*3090*/  IADD3 R152, P0, R16, R43, RZ ;  /* 0x0000002b10987210 */ /* 0x004fe40007f1e0ff */
        /* <DEDUP_REMOVED lines=17> */
[----:B------:R-:W-:Y:S01]  /*31b0*/  STL [R1+0x50], R154 ;  /* 0x0000509a01007387 */ /* 0x000fe20000100800 */
[-C--:B0-----:R-:W-:Y:S01]  /*31c0*/  IADD3 R153, P5, R16, R23.reuse, RZ ;  /* 0x0000001710997210 */ /* 0x081fe20007fbe0ff */
[--C-:B--2---:R-:W-:Y:S01]  /*31d0*/  IMAD.X R152, R18, 0x1, R22.reuse, P2 ;  /* 0x0000000112987824 */ /* 0x104fe200010e0616 */
[----:B------:R-:W-:Y:S01]  /*31e0*/  IADD3 R23, P2, R17, R23, RZ ;  /* 0x0000001711177210 */ /* 0x000fe20007f5e0ff */
[----:B------:R-:W-:Y:S02]  /*31f0*/  IMAD.X R22, R19, 0x1, R22, P1 ;  /* 0x0000000113167824 */ /* 0x000fe400008e0616 */
[----:B------:R-:W-:Y:S04]  /*3200*/  STL [R1+0x1c], R153 ;  /* 0x00001c9901007387 */ /* 0x000fe80000100800 */
[----:B------:R0:W-:Y:S04]  /*3210*/  STL [R1+0x48], R152 ;  /* 0x0000489801007387 */ /* 0x0001e80000100800 */
[----:B------:R2:W-:Y:S04]  /*3220*/  STL [R1+0x14], R23 ;  /* 0x0000141701007387 */ /* 0x0005e80000100800 */
[----:B------:R3:W-:Y:S01]  /*3230*/  STL [R1+0x40], R22 ;  /* 0x0000401601007387 */ /* 0x0007e20000100800 */
[----:B0-----:R-:W-:Y:S01]  /*3240*/  IADD3 R152, P1, R16, R21, RZ ;  /* 0x0000001510987210 */ /* 0x001fe20007f3e0ff */
[----:B--2---:R-:W-:-:S04]  /*3250*/  IMAD.X R23, R18, 0x1, R20, P0 ;  /* 0x0000000112177824 */ /* 0x004fc800000e0614 */
[----:B------:R-:W-:Y:S01]  /*3260*/  STL [R1+0xc], R152 ;  /* 0x00000c9801007387 */ /* 0x000fe20000100800 */
[----:B---3--:R-:W-:Y:S01]  /*3270*/  IADD3 R22, P0, R17, R21, RZ ;  /* 0x0000001511167210 */ /* 0x008fe20007f1e0ff */
[C---:B------:R-:W-:Y:S02]  /*3280*/  IMAD.X R21, R19.reuse, 0x1, R20, P4 ;  /* 0x0000000113157824 */ /* 0x040fe400020e0614 */
[----:B------:R-:W-:Y:S01]  /*3290*/  STL [R1+0x38], R23 ;  /* 0x0000381701007387 */ /* 0x000fe20000100800 */
[--C-:B------:R-:W-:Y:S01]  /*32a0*/  IMAD.X R20, R18, 0x1, R11.reuse, P3 ;  /* 0x0000000112147824 */ /* 0x100fe200018e060b */
[CC--:B------:R-:W-:Y:S01]  /*32b0*/  IADD3 R252, P4, R16.reuse, R250.reuse, RZ ;  /* 0x000000fa10fc7210 */ /* 0x0c0fe20007f9e0ff */
[----:B------:R-:W-:Y:S01]  /*32c0*/  IMAD.X R11, R19, 0x1, R11, P6 ;  /* 0x00000001130b7824 */ /* 0x000fe200030e060b */
[----:B------:R-:W-:Y:S01]  /*32d0*/  STL [R1+0x4], R22 ;  /* 0x0000041601007387 */ /* 0x000fe20000100800 */
[----:B------:R-:W-:Y:S02]  /*32e0*/  IADD3 R250, P3, R17, R250, RZ ;  /* 0x000000fa11fa7210 */ /* 0x000fe40007f7e0ff */
[----:B------:R-:W-:Y:S01]  /*32f0*/  IADD3 R248, P6, R16, R246, RZ ;  /* 0x000000f610f87210 */ /* 0x000fe20007fde0ff */
[----:B------:R-:W-:Y:S01]  /*3300*/  STL [R1+0x30], R21 ;  /* 0x0000301501007387 */ /* 0x000fe20000100800 */
[----:B------:R-:W-:-:S02]  /*3310*/  IMAD.X R251, R18, 0x1, R249, P4 ;  /* 0x0000000112fb7824 */ /* 0x000fc400020e06f9 */
[----:B------:R-:W-:Y:S01]  /*3320*/  IMAD.X R249, R19, 0x1, R249, P3 ;  /* 0x0000000113f97824 */ /* 0x000fe200018e06f9 */
[----:B------:R0:W-:Y:S01]  /*3330*/  STL [R1+0x28], R20 ;  /* 0x0000281401007387 */ /* 0x0001e20000100800 */
[-C--:B------:R-:W-:Y:S01]  /*3340*/  IADD3 R234, P3, R16, R232.reuse, RZ ;  /* 0x000000e810ea7210 */ /* 0x080fe20007f7e0ff */
[C---:B------:R-:W-:Y:S01]  /*3350*/  IMAD.X R247, R18.reuse, 0x1, R245, P6 ;  /* 0x0000000112f77824 */ /* 0x040fe200030e06f5 */
[----:B------:R-:W-:Y:S01]  /*3360*/  IADD3 R232, P6, R17, R232, RZ ;  /* 0x000000e811e87210 */ /* 0x000fe20007fde0ff */
[----:B------:R2:W-:Y:S02]  /*3370*/  STL [R1+0x20], R11 ;  /* 0x0000200b01007387 */ /* 0x0005e40000100800 */
[C-C-:B------:R-:W-:Y:S02]  /*3380*/  IMAD.X R233, R18.reuse, 0x1, R231.reuse, P3 ;  /* 0x0000000112e97824 */ /* 0x140fe400018e06e7 */
[----:B------:R-:W-:Y:S02]  /*3390*/  IMAD.X R231, R19, 0x1, R231, P6 ;  /* 0x0000000113e77824 */ /* 0x000fe400030e06e7 */
[--C-:B0-----:R-:W-:Y:S01]  /*33a0*/  IMAD.X R20, R18, 0x1, R3.reuse, P5 ;  /* 0x0000000112147824 */ /* 0x101fe200028e0603 */
[----:B------:R-:W-:Y:S01]  /*33b0*/  IADD3 R246, P5, R17, R246, RZ ;  /* 0x000000f611f67210 */ /* 0x000fe20007fbe0ff */
[----:B--2---:R-:W-:Y:S01]  /*33c0*/  IMAD.X R11, R19, 0x1, R3, P2 ;  /* 0x00000001130b7824 */ /* 0x004fe200010e0603 */
[-C--:B------:R-:W-:Y:S01]  /*33d0*/  IADD3 R244, P2, R16, R242.reuse, RZ ;  /* 0x000000f210f47210 */ /* 0x080fe20007f5e0ff */
[--C-:B------:R-:W-:Y:S01]  /*33e0*/  IMAD.X R3, R18, 0x1, R0.reuse, P1 ;  /* 0x0000000112037824 */ /* 0x100fe200008e0600 */
[----:B------:R-:W-:Y:S01]  /*33f0*/  IADD3 R242, P1, R17, R242, RZ ;  /* 0x000000f211f27210 */ /* 0x000fe20007f3e0ff */
[----:B------:R-:W-:Y:S01]  /*3400*/  IMAD.X R0, R19, 0x1, R0, P0 ;  /* 0x0000000113007824 */ /* 0x000fe200000e0600 */
[-C--:B------:R-:W-:Y:S01]  /*3410*/  IADD3 R240, P0, R16, R237.reuse, RZ ;  /* 0x000000ed10f07210 */ /* 0x080fe20007f1e0ff */
[----:B------:R-:W-:Y:S01]  /*3420*/  STL [R1+0x18], R20 ;  /* 0x0000181401007387 */ /* 0x000fe20000100800 */
[----:B------:R-:W-:Y:S01]  /*3430*/  IADD3 R237, P4, R17, R237, RZ ;  /* 0x000000ed11ed7210 */ /* 0x000fe20007f9e0ff */
[----:B------:R-:W-:-:S02]  /*3440*/  IMAD.X R243, R18, 0x1, R241, P2 ;  /* 0x0000000112f37824 */ /* 0x000fc400010e06f1 */
[--C-:B------:R-:W-:Y:S01]  /*3450*/  IMAD.X R239, R18, 0x1, R236.reuse, P0 ;  /* 0x0000000112ef7824 */ /* 0x100fe200000e06ec */
[----:B------:R-:W-:Y:S01]  /*3460*/  STL [R1+0x10], R11 ;  /* 0x0000100b01007387 */ /* 0x000fe20000100800 */
[C---:B------:R-:W-:Y:S01]  /*3470*/  IMAD.X R245, R19.reuse, 0x1, R245, P5 ;  /* 0x0000000113f57824 */ /* 0x040fe200028e06f5 */
[C---:B------:R-:W-:Y:S01]  /*3480*/  IADD3 R230, P5, R16.reuse, R228, RZ ;  /* 0x000000e410e67210 */ /* 0x040fe20007fbe0ff */
[C---:B------:R-:W-:Y:S01]  /*3490*/  IMAD.X R241, R19.reuse, 0x1, R241, P1 ;  /* 0x0000000113f17824 */ /* 0x040fe200008e06f1 */
[----:B------:R0:W-:Y:S01]  /*34a0*/  STL [R1+0x8], R3 ;  /* 0x0000080301007387 */ /* 0x0001e20000100800 */
[----:B------:R-:W-:Y:S01]  /*34b0*/  IMAD.X R236, R19, 0x1, R236, P4 ;  /* 0x0000000113ec7824 */ /* 0x000fe200020e06ec */
[----:B------:R-:W-:Y:S01]  /*34c0*/  IADD3 R226, P1, R16, R224, RZ ;  /* 0x000000e010e27210 */ /* 0x000fe20007f3e0ff */
[----:B------:R-:W-:Y:S01]  /*34d0*/  IMAD.X R229, R18, 0x1, R227, P5 ;  /* 0x0000000112e57824 */ /* 0x000fe200028e06e3 */
[-C--:B------:R-:W-:Y:S01]  /*34e0*/  IADD3 R222, P4, R16, R5.reuse, RZ ;  /* 0x0000000510de7210 */ /* 0x080fe20007f9e0ff */
[----:B------:R2:W-:Y:S01]  /*34f0*/  STL [R1], R0 ;  /* 0x0000000001007387 */ /* 0x0005e20000100800 */
[C---:B------:R-:W-:Y:S01]  /*3500*/  IADD3 R228, P2, R17.reuse, R228, RZ ;  /* 0x000000e411e47210 */ /* 0x040fe20007f5e0ff */
[C---:B------:R-:W-:Y:S01]  /*3510*/  IMAD.X R225, R18.reuse, 0x1, R223, P1 ;  /* 0x0000000112e17824 */ /* 0x040fe200008e06df */
[C---:B------:R-:W-:Y:S01]  /*3520*/  IADD3 R224, P0, R17.reuse, R224, RZ ;  /* 0x000000e011e07210 */ /* 0x040fe20007f1e0ff */
[--C-:B------:R-:W-:Y:S01]  /*3530*/  IMAD.X R221, R18, 0x1, R4.reuse, P4 ;  /* 0x0000000112dd7824 */ /* 0x100fe200020e0604 */
[----:B------:R-:W-:Y:S01]  /*3540*/  IADD3 R5, P3, R17, R5, RZ ;  /* 0x0000000511057210 */ /* 0x000fe20007f7e0ff */
[----:B0-----:R-:W-:Y:S01]  /*3550*/  IMAD R3, R14, UR11, RZ ;  /* 0x0000000b0e037c24 */ /* 0x001fe2000f8e02ff */
[----:B------:R-:W-:Y:S01]  /*3560*/  LOP3.LUT R20, R9, 0x10, RZ, 0x3c, !PT ;  /* 0x0000001009147812 */ /* 0x000fe200078e3cff */
[C---:B------:R-:W-:Y:S01]  /*3570*/  IMAD.X R227, R19.reuse, 0x1, R227, P2 ;  /* 0x0000000113e37824 */ /* 0x040fe200010e06e3 */
[----:B------:R-:W-:Y:S01]  /*3580*/  UMOV UR11, 0xc0000010 ;  /* 0xc0000010000b7882 */ /* 0x000fe20000000000 */
[C---:B------:R-:W-:Y:S01]  /*3590*/  IMAD.X R223, R19.reuse, 0x1, R223, P0 ;  /* 0x0000000113df7824 */ /* 0x040fe200000e06df */
[----:B------:R-:W-:Y:S01]  /*35a0*/  SHF.R.S32.HI R21, RZ, 0x1f, R3 ;  /* 0x0000001fff157819 */ /* 0x000fe20000011403 */
[----:B------:R-:W-:-:S02]  /*35b0*/  IMAD.X R4, R19, 0x1, R4, P3 ;  /* 0x0000000113047824 */ /* 0x000fc400018e0604 */
[----:B--2---:R-:W-:Y:S02]  /*35c0*/  IMAD.U32 R0, RZ, RZ, UR18 ;  /* 0x00000012ff007e24 */ /* 0x004fe4000f8e00ff */
[----:B-1----:R-:W-:-:S07]  /*35d0*/  IMAD.U32 R11, RZ, RZ, UR19 ;  /* 0x00000013ff0b7e24 */ /* 0x002fce000f8e00ff */
.L_x_1:
[----:B------:R-:W2:Y:S01]  /*35e0*/  LDL R188, [R1+0xc] ;  /* 0x00000c0001bc7983 */ /* 0x000ea20000100800 */
[----:B------:R-:W-:Y:S02]  /*35f0*/  ISETP.GT.AND P2, PT, R0, RZ, PT ;  /* 0x000000ff0000720c */ /* 0x000fe40003f44270 */
[-C--:B------:R-:W-:Y:S01]  /*3600*/  IADD3 R22, P1, R17, R11.reuse, RZ ;  /* 0x0000000b11167210 */ /* 0x080fe20007f3e0ff */
[----:B------:R-:W3:Y:S01]  /*3610*/  LDL R189, [R1+0x4] ;  /* 0x0000040001bd7983 */ /* 0x000ee20000100800 */
[----:B------:R-:W-:Y:S02]  /*3620*/  IADD3 R20, P0, R16, R11, RZ ;  /* 0x0000000b10147210 */ /* 0x000fe40007f1e0ff */
[----:B------:R-:W-:Y:S01]  /*3630*/  PRMT R195, RZ, 0x7610, R195 ;  /* 0x00007610ffc37816 */ /* 0x000fe200000000c3 */
[--C-:B------:R-:W-:Y:S01]  /*3640*/  IMAD.X R23, R19, 0x1, R13.reuse, P1 ;  /* 0x0000000113177824 */ /* 0x100fe200008e060d */
[----:B------:R-:W-:Y:S01]  /*3650*/  ISETP.GT.AND P3, PT, R0, 0x1, PT ;  /* 0x000000010000780c */ /* 0x000fe20003f64270 */
[----:B------:R-:W-:Y:S01]  /*3660*/  IMAD.X R21, R18, 0x1, R13, P0 ;  /* 0x0000000112157824 */ /* 0x000fe200000e060d */
[----:B------:R-:W-:Y:S01]  /*3670*/  PRMT R187, RZ, 0x7610, R187 ;  /* 0x00007610ffbb7816 */ /* 0x000fe200000000bb */
[----:B------:R-:W4:Y:S04]  /*3680*/  LDL R177, [R1] ;  /* 0x0000000001b17983 */ /* 0x000f280000100800 */
[----:B------:R0:W5:Y:S01]  /*3690*/  @P2 LDG.E.U8 R195, desc[UR14][R22.64] ;  /* 0x0000000e16c32981 */ /* 0x000162000c1e1100 */
[----:B------:R-:W-:-:S03]  /*36a0*/  PRMT R194, RZ, 0x7610, R194 ;  /* 0x00007610ffc27816 */ /* 0x000fc600000000c2 */
[----:B------:R1:W5:Y:S01]  /*36b0*/  @P2 LDG.E.U8 R187, desc[UR14][R20.64] ;  /* 0x0000000e14bb2981 */ /* 0x000362000c1e1100 */
[----:B------:R-:W-:Y:S02]  /*36c0*/  ISETP.GT.AND P2, PT, R0, 0x2, PT ;  /* 0x000000020000780c */ /* 0x000fe40003f44270 */
[----:B------:R-:W-:Y:S01]  /*36d0*/  PRMT R186, RZ, 0x7610, R186 ;  /* 0x00007610ffba7816 */ /* 0x000fe200000000ba */
[----:B------:R-:W3:Y:S01]  /*36e0*/  LDL R167, [R1+0x8] ;  /* 0x0000080001a77983 */ /* 0x000ee20000100800 */
[C---:B0-----:R-:W-:Y:S02]  /*36f0*/  IADD3 R22, P1, R11.reuse, R5, RZ ;  /* 0x000000050b167210 */ /* 0x041fe40007f3e0ff */
[----:B------:R-:W-:Y:S01]  /*3700*/  PRMT R155, RZ, 0x7610, R155 ;  /* 0x00007610ff9b7816 */ /* 0x000fe2000000009b */
[----:B------:R-:W5:Y:S01]  /*3710*/  LDL R176, [R1+0x1c] ;  /* 0x00001c0001b07983 */ /* 0x000f620000100800 */
[----:B-1----:R-:W-:Y:S01]  /*3720*/  IADD3 R20, P0, R11, R222, RZ ;  /* 0x000000de0b147210 */ /* 0x002fe20007f1e0ff */
[----:B------:R-:W-:Y:S01]  /*3730*/  IMAD.X R23, R13, 0x1, R4, P1 ;  /* 0x000000010d177824 */ /* 0x000fe200008e0604 */
[----:B------:R-:W-:Y:S01]  /*3740*/  IADD3 R152, P1, R11, R224, RZ ;  /* 0x000000e00b987210 */ /* 0x000fe20007f3e0ff */
[----:B------:R-:W5:Y:S02]  /*3750*/  LDL R166, [R1+0x14] ;  /* 0x0000140001a67983 */ /* 0x000f640000100800 */
[----:B------:R-:W-:-:S02]  /*3760*/  IMAD.X R21, R13, 0x1, R221, P0 ;  /* 0x000000010d157824 */ /* 0x000fc400000e06dd */
[----:B------:R0:W5:Y:S01]  /*3770*/  @P3 LDG.E.U8 R194, desc[UR14][R22.64] ;  /* 0x0000000e16c23981 */ /* 0x000162000c1e1100 */
[----:B------:R-:W-:-:S03]  /*3780*/  IMAD.X R153, R13, 0x1, R223, P1 ;  /* 0x000000010d997824 */ /* 0x000fc600008e06df */
[----:B------:R1:W5:Y:S01]  /*3790*/  @P3 LDG.E.U8 R186, desc[UR14][R20.64] ;  /* 0x0000000e14ba3981 */ /* 0x000362000c1e1100 */
[----:B------:R-:W-:-:S03]  /*37a0*/  ISETP.GT.AND P3, PT, R0, 0x3, PT ;  /* 0x000000030000780c */ /* 0x000fc60003f64270 */
[----:B------:R1:W5:Y:S01]  /*37b0*/  @P2 LDG.E.U8 R155, desc[UR14][R152.64] ;  /* 0x0000000e989b2981 */ /* 0x000362000c1e1100 */
[----:B0-----:R-:W-:Y:S02]  /*37c0*/  IADD3 R22, P0, R11, R226, RZ ;  /* 0x000000e20b167210 */ /* 0x001fe40007f1e0ff */
[----:B------:R-:W-:Y:S01]  /*37d0*/  PRMT R175, RZ, 0x7610, R175 ;  /* 0x00007610ffaf7816 */ /* 0x000fe200000000af */
[----:B------:R-:W5:Y:S01]  /*37e0*/  LDL R192, [R1+0x24] ;  /* 0x0000240001c07983 */ /* 0x000f620000100800 */
[----:B-1----:R-:W-:Y:S01]  /*37f0*/  PRMT R21, RZ, 0x7610, R21 ;  /* 0x00007610ff157816 */ /* 0x002fe20000000015 */
[----:B------:R-:W-:Y:S01]  /*3800*/  IMAD.X R23, R13, 0x1, R225, P0 ;  /* 0x000000010d177824 */ /* 0x000fe200000e06e1 */
[----:B------:R-:W-:Y:S01]  /*3810*/  PRMT R158, RZ, 0x7610, R158 ;  /* 0x00007610ff9e7816 */ /* 0x000fe2000000009e */
[----:B------:R-:W5:Y:S01]  /*3820*/  LDL R191, [R1+0x20] ;  /* 0x0000200001bf7983 */ /* 0x000f620000100800 */
[----:B------:R-:W-:-:S03]  /*3830*/  IADD3 R152, P1, R11, R228, RZ ;  /* 0x000000e40b987210 */ /* 0x000fc60007f3e0ff */
[----:B------:R0:W5:Y:S01]  /*3840*/  @P2 LDG.E.U8 R21, desc[UR14][R22.64] ;  /* 0x0000000e16152981 */ /* 0x000162000c1e1100 */
[----:B------:R-:W-:Y:S01]  /*3850*/  ISETP.GT.AND P2, PT, R0, 0x4, PT ;  /* 0x000000040000780c */ /* 0x000fe20003f44270 */
[----:B------:R-:W-:Y:S01]  /*3860*/  IMAD.X R153, R13, 0x1, R227, P1 ;  /* 0x000000010d997824 */ /* 0x000fe200008e06e3 */
[----:B------:R-:W-:Y:S01]  /*3870*/  IADD3 R156, P1, R11, R232, RZ ;  /* 0x000000e80b9c7210 */ /* 0x000fe20007f3e0ff */
[----:B------:R-:W5:Y:S01]  /*3880*/  LDL R190, [R1+0x34] ;  /* 0x0000340001be7983 */ /* 0x000f620000100800 */
[----:B------:R-:W-:-:S03]  /*3890*/  PRMT R154, RZ, 0x7610, R154 ;  /* 0x00007610ff9a7816 */ /* 0x000fc6000000009a */
[----:B------:R1:W5:Y:S01]  /*38a0*/  @P3 LDG.E.U8 R175, desc[UR14][R152.64] ;  /* 0x0000000e98af3981 */ /* 0x000362000c1e1100 */
[----:B0-----:R-:W-:Y:S01]  /*38b0*/  IADD3 R22, P0, R11, R230, RZ ;  /* 0x000000e60b167210 */ /* 0x001fe20007f1e0ff */
[C---:B------:R-:W-:Y:S01]  /*38c0*/  IMAD.X R157, R13.reuse, 0x1, R231, P1 ;  /* 0x000000010d9d7824 */ /* 0x040fe200008e06e7 */
[----:B------:R-:W-:Y:S01]  /*38d0*/  PRMT R163, RZ, 0x7610, R163 ;  /* 0x00007610ffa37816 */ /* 0x000fe200000000a3 */
[----:B------:R-:W5:Y:S02]  /*38e0*/  LDL R193, [R1+0x70] ;  /* 0x0000700001c17983 */ /* 0x000f640000100800 */
[----:B------:R-:W-:Y:S02]  /*38f0*/  IMAD.X R23, R13, 0x1, R229, P0 ;  /* 0x000000010d177824 */ /* 0x000fe400000e06e5 */
[----:B------:R0:W5:Y:S01]  /*3900*/  @P2 LDG.E.U8 R154, desc[UR14][R156.64] ;  /* 0x0000000e9c9a2981 */ /* 0x000162000c1e1100 */
[----:B-1----:R-:W-:-:S03]  /*3910*/  IADD3 R152, P0, R11, R234, RZ ;  /* 0x000000ea0b987210 */ /* 0x002fc60007f1e0ff */
[----:B------:R1:W5:Y:S01]  /*3920*/  @P3 LDG.E.U8 R158, desc[UR14][R22.64] ;  /* 0x0000000e169e3981 */ /* 0x000362000c1e1100 */
[----:B------:R-:W-:Y:S01]  /*3930*/  ISETP.GT.AND P3, PT, R0, 0x5, PT ;  /* 0x000000050000780c */ /* 0x000fe20003f64270 */
[----:B------:R-:W-:Y:S01]  /*3940*/  IMAD.X R153, R13, 0x1, R233, P0 ;  /* 0x000000010d997824 */ /* 0x000fe200000e06e9 */
[----:B------:R-:W-:Y:S01]  /*3950*/  PRMT R174, RZ, 0x7610, R174 ;  /* 0x00007610ffae7816 */ /* 0x000fe200000000ae */
[----:B------:R-:W5:Y:S01]  /*3960*/  LDL R235, [R1+0x7c] ;  /* 0x00007c0001eb7983 */ /* 0x000f620000100800 */
[----:B0-----:R-:W-:Y:S02]  /*3970*/  IADD3 R156, P1, R11, R237, RZ ;  /* 0x000000ed0b9c7210 */ /* 0x001fe40007f3e0ff */
[----:B------:R-:W-:Y:S01]  /*3980*/  PRMT R159, RZ, 0x7610, R159 ;  /* 0x00007610ff9f7816 */ /* 0x000fe2000000009f */
[----:B------:R-:W5:Y:S01]  /*3990*/  LDL R238, [R1+0x90] ;  /* 0x0000900001ee7983 */ /* 0x000f620000100800 */
[----:B-1----:R-:W-:Y:S01]  /*39a0*/  PRMT R22, RZ, 0x7610, R22 ;  /* 0x00007610ff167816 */ /* 0x002fe20000000016 */
[----:B------:R-:W-:-:S05]  /*39b0*/  IMAD.X R157, R13, 0x1, R236, P1 ;  /* 0x000000010d9d7824 */ /* 0x000fca00008e06ec */
[----:B------:R0:W5:Y:S01]  /*39c0*/  @P2 LDG.E.U8 R22, desc[UR14][R152.64] ;  /* 0x0000000e98162981 */ /* 0x000162000c1e1100 */
[----:B------:R-:W-:-:S03]  /*39d0*/  ISETP.GT.AND P2, PT, R0, 0x6, PT ;  /* 0x000000060000780c */ /* 0x000fc60003f44270 */
[----:B------:R1:W5:Y:S01]  /*39e0*/  @P3 LDG.E.U8 R163, desc[UR14][R156.64] ;  /* 0x0000000e9ca33981 */ /* 0x000362000c1e1100 */
[----:B0-----:R-:W-:-:S05]  /*39f0*/  IADD3 R152, P0, R11, R240, RZ ;  /* 0x000000f00b987210 */ /* 0x001fca0007f1e0ff */
[----:B------:R-:W-:Y:S01]  /*3a00*/  IMAD.X R153, R13, 0x1, R239, P0 ;  /* 0x000000010d997824 */ /* 0x000fe200000e06ef */
[----:B-1----:R-:W-:Y:S02]  /*3a10*/  IADD3 R156, P0, R11, R244, RZ ;  /* 0x000000f40b9c7210 */ /* 0x002fe40007f1e0ff */
[----:B------:R-:W-:Y:S02]  /*3a20*/  PRMT R23, RZ, 0x7610, R23 ;  /* 0x00007610ff177816 */ /* 0x000fe40000000017 */
[----:B------:R0:W5:Y:S01]  /*3a30*/  @P3 LDG.E.U8 R174, desc[UR14][R152.64] ;  /* 0x0000000e98ae3981 */ /* 0x000162000c1e1100 */
[----:B------:R-:W-:Y:S01]  /*3a40*/  IMAD.X R157, R13, 0x1, R243, P0 ;  /* 0x000000010d9d7824 */ /* 0x000fe200000e06f3 */
[----:B------:R-:W-:Y:S02]  /*3a50*/  IADD3 R160, P1, R11, R242, RZ ;  /* 0x000000f20ba07210 */ /* 0x000fe40007f3e0ff */
[----:B------:R-:W-:Y:S02]  /*3a60*/  ISETP.GT.AND P3, PT, R0, 0x7, PT ;  /* 0x000000070000780c */ /* 0x000fe40003f64270 */
[----:B------:R1:W5:Y:S01]  /*3a70*/  @P2 LDG.E.U8 R23, desc[UR14][R156.64] ;  /* 0x0000000e9c172981 */ /* 0x000362000c1e1100 */
[----:B------:R-:W-:Y:S01]  /*3a80*/  IMAD.X R161, R13, 0x1, R241, P1 ;  /* 0x000000010da17824 */ /* 0x000fe200008e06f1 */
[----:B0-----:R-:W-:-:S02]  /*3a90*/  PRMT R153, RZ, 0x7610, R153 ;  /* 0x00007610ff997816 */ /* 0x001fc40000000099 */
[----:B-1----:R-:W-:-:S04]  /*3aa0*/  IADD3 R156, P0, R11, R248, RZ ;  /* 0x000000f80b9c7210 */ /* 0x002fc80007f1e0ff */
[----:B------:R-:W5:Y:S01]  /*3ab0*/  @P2 LDG.E.U8 R153, desc[UR14][R160.64] ;  /* 0x0000000ea0992981 */ /* 0x000f62000c1e1100 */
[----:B------:R-:W-:Y:S01]  /*3ac0*/  ISETP.GT.AND P2, PT, R0, 0x8, PT ;  /* 0x000000080000780c */ /* 0x000fe20003f44270 */
[----:B------:R-:W-:-:S05]  /*3ad0*/  IMAD.X R157, R13, 0x1, R247, P0 ;  /* 0x000000010d9d7824 */ /* 0x000fca00000e06f7 */
[----:B------:R0:W5:Y:S01]  /*3ae0*/  @P3 LDG.E.U8 R159, desc[UR14][R156.64] ;  /* 0x0000000e9c9f3981 */ /* 0x000162000c1e1100 */
[----:B------:R-:W-:Y:S02]  /*3af0*/  PRMT R20, RZ, 0x7610, R20 ;  /* 0x00007610ff147816 */ /* 0x000fe40000000014 */
[----:B0-----:R-:W-:-:S05]  /*3b00*/  IADD3 R156, P0, R11, R252, RZ ;  /* 0x000000fc0b9c7210 */ /* 0x001fca0007f1e0ff */
[----:B------:R-:W-:-:S05]  /*3b10*/  IMAD.X R157, R13, 0x1, R251, P0 ;  /* 0x000000010d9d7824 */ /* 0x000fca00000e06fb */
[----:B------:R2:W5:Y:S02]  /*3b20*/  @P2 LDG.E.U8 R20, desc[UR14][R156.64] ;  /* 0x0000000e9c142981 */ /* 0x000564000c1e1100 */
[C---:B--2---:R-:W-:Y:S02]  /*3b30*/  IADD3 R156, P0, R11.reuse, R188, RZ ;  /* 0x000000bc0b9c7210 */ /* 0x044fe40007f1e0ff */
[----:B------:R-:W2:Y:S01]  /*3b40*/  LDL R188, [R1+0x18] ;  /* 0x0000180001bc7983 */ /* 0x000ea20000100800 */
[----:B------:R-:W-:Y:S02]  /*3b50*/  IADD3 R160, P1, R11, R246, RZ ;  /* 0x000000f60ba07210 */ /* 0x000fe40007f3e0ff */
[----:B------:R-:W-:-:S03]  /*3b60*/  PRMT R173, RZ, 0x7610, R173 ;  /* 0x00007610ffad7816 */ /* 0x000fc600000000ad */
[----:B------:R-:W-:-:S05]  /*3b70*/  IMAD.X R161, R13, 0x1, R245, P1 ;  /* 0x000000010da17824 */ /* 0x000fca00008e06f5 */
[----:B------:R0:W2:Y:S01]  /*3b80*/  @P3 LDG.E.U8 R173, desc[UR14][R160.64] ;  /* 0x0000000ea0ad3981 */ /* 0x0000a2000c1e1100 */
[----:B------:R-:W-:Y:S02]  /*3b90*/  PRMT R152, RZ, 0x7610, R152 ;  /* 0x00007610ff987816 */ /* 0x000fe40000000098 */
[----:B0-----:R-:W-:Y:S02]  /*3ba0*/  IADD3 R160, P1, R11, R250, RZ ;  /* 0x000000fa0ba07210 */ /* 0x001fe40007f3e0ff */
[----:B------:R-:W-:-:S03]  /*3bb0*/  ISETP.GT.AND P3, PT, R0, 0x9, PT ;  /* 0x000000090000780c */ /* 0x000fc60003f64270 */
[----:B------:R-:W-:-:S05]  /*3bc0*/  IMAD.X R161, R13, 0x1, R249, P1 ;  /* 0x000000010da17824 */ /* 0x000fca00008e06f9 */
[----:B------:R0:W2:Y:S01]  /*3bd0*/  @P2 LDG.E.U8 R152, desc[UR14][R160.64] ;  /* 0x0000000ea0982981 */ /* 0x0000a2000c1e1100 */
[----:B------:R-:W-:Y:S01]  /*3be0*/  PRMT R172, RZ, 0x7610, R172 ;  /* 0x00007610ffac7816 */ /* 0x000fe200000000ac */
[----:B---3--:R-:W-:-:S05]  /*3bf0*/  IMAD.X R157, R13, 0x1, R167, P0 ;  /* 0x000000010d9d7824 */ /* 0x008fca00000e06a7 */
[----:B------:R5:W3:Y:S01]  /*3c00*/  @P3 LDG.E.U8 R172, desc[UR14][R156.64] ;  /* 0x0000000e9cac3981 */ /* 0x000ae2000c1e1100 */
[----:B0-----:R-:W-:-:S03]  /*3c10*/  IADD3 R160, P1, R11, R189, RZ ;  /* 0x000000bd0ba07210 */ /* 0x001fc60007f3e0ff */
[----:B------:R-:W3:Y:S02]  /*3c20*/  LDL R189, [R1+0x10] ;  /* 0x0000100001bd7983 */ /* 0x000ee40000100800 */
[----:B----4-:R-:W-:Y:S02]  /*3c30*/  IMAD.X R161, R13, 0x1, R177, P1 ;  /* 0x000000010da17824 */ /* 0x010fe400008e06b1 */
[----:B------:R-:W4:Y:S01]  /*3c40*/  LDL R177, [R1+0x2c] ;  /* 0x00002c0001b17983 */ /* 0x000f220000100800 */
[----:B-----5:R-:W-:-:S03]  /*3c50*/  IADD3 R156, P0, R11, R176, RZ ;  /* 0x000000b00b9c7210 */ /* 0x020fc60007f1e0ff */
[----:B------:R-:W5:Y:S02]  /*3c60*/  LDL R176, [R1+0x28] ;  /* 0x0000280001b07983 */ /* 0x000f640000100800 */
[----:B--2---:R-:W-:Y:S02]  /*3c70*/  IMAD.X R157, R13, 0x1, R188, P0 ;  /* 0x000000010d9d7824 */ /* 0x004fe400000e06bc */
[----:B------:R-:W2:Y:S01]  /*3c80*/  LDL R188, [R1+0x30] ;  /* 0x0000300001bc7983 */ /* 0x000ea20000100800 */
[----:B------:R-:W-:Y:S02]  /*3c90*/  PRMT R164, RZ, 0x7610, R164 ;  /* 0x00007610ffa47816 */ /* 0x000fe400000000a4 */
[----:B------:R-:W-:Y:S02]  /*3ca0*/  ISETP.GT.AND P2, PT, R0, 0xa, PT ;  /* 0x0000000a0000780c */ /* 0x000fe40003f44270 */
[----:B------:R-:W-:Y:S02]  /*3cb0*/  IADD3 R166, P1, R11, R166, RZ ;  /* 0x000000a60ba67210 */ /* 0x000fe40007f3e0ff */
[----:B------:R0:W2:Y:S01]  /*3cc0*/  @P3 LDG.E.U8 R164, desc[UR14][R160.64] ;  /* 0x0000000ea0a43981 */ /* 0x0000a2000c1e1100 */
[----:B------:R-:W-:-:S02]  /*3cd0*/  PRMT R171, RZ, 0x7610, R171 ;  /* 0x00007610ffab7816 */ /* 0x000fc400000000ab */
[----:B0-----:R-:W-:-:S06]  /*3ce0*/  PRMT R160, RZ, 0x7610, R160 ;  /* 0x00007610ffa07816 */ /* 0x001fcc00000000a0 */
[----:B------:R4:W2:Y:S01]  /*3cf0*/  @P2 LDG.E.U8 R160, desc[UR14][R156.64] ;  /* 0x0000000e9ca02981 */ /* 0x0008a2000c1e1100 */
[----:B------:R-:W-:Y:S01]  /*3d00*/  ISETP.GT.AND P3, PT, R0, 0xb, PT ;  /* 0x0000000b0000780c */ /* 0x000fe20003f64270 */
[----:B---3--:R-:W-:Y:S02]  /*3d10*/  IMAD.X R167, R13, 0x1, R189, P1 ;  /* 0x000000010da77824 */ /* 0x008fe400008e06bd */
[----:B------:R-:W3:Y:S01]  /*3d20*/  LDL R189, [R1+0x3c] ;  /* 0x00003c0001bd7983 */ /* 0x000ee20000100800 */
[----:B----4-:R-:W-:-:S03]  /*3d30*/  IADD3 R156, P0, R11, R177, RZ ;  /* 0x000000b10b9c7210 */ /* 0x010fc60007f1e0ff */
[----:B------:R0:W4:Y:S04]  /*3d40*/  @P2 LDG.E.U8 R171, desc[UR14][R166.64] ;  /* 0x0000000ea6ab2981 */ /* 0x000128000c1e1100 */
[----:B------:R-:W4:Y:S01]  /*3d50*/  LDL R177, [R1+0x38] ;  /* 0x0000380001b17983 */ /* 0x000f220000100800 */
[----:B-----5:R-:W-:-:S03]  /*3d60*/  IMAD.X R157, R13, 0x1, R176, P0 ;  /* 0x000000010d9d7824 */ /* 0x020fc600000e06b0 */
[----:B------:R-:W5:Y:S01]  /*3d70*/  LDL R176, [R1+0x4c] ;  /* 0x00004c0001b07983 */ /* 0x000f620000100800 */
[----:B0-----:R-:W-:Y:S02]  /*3d80*/  IADD3 R166, P1, R11, R192, RZ ;  /* 0x000000c00ba67210 */ /* 0x001fe40007f3e0ff */
[----:B------:R-:W-:Y:S01]  /*3d90*/  PRMT R185, RZ, 0x7610, R185 ;  /* 0x00007610ffb97816 */ /* 0x000fe200000000b9 */
[----:B------:R-:W5:Y:S02]  /*3da0*/  LDL R192, [R1+0x44] ;  /* 0x0000440001c07983 */ /* 0x000f640000100800 */
[----:B------:R-:W-:Y:S01]  /*3db0*/  IMAD.X R167, R13, 0x1, R191, P1 ;  /* 0x000000010da77824 */ /* 0x000fe200008e06bf */
[----:B------:R-:W-:Y:S01]  /*3dc0*/  PRMT R184, RZ, 0x7610, R184 ;  /* 0x00007610ffb87816 */ /* 0x000fe200000000b8 */
[----:B------:R-:W5:Y:S04]  /*3dd0*/  LDL R191, [R1+0x5c] ;  /* 0x00005c0001bf7983 */ /* 0x000f680000100800 */
[----:B------:R0:W5:Y:S01]  /*3de0*/  @P3 LDG.E.U8 R185, desc[UR14][R166.64] ;  /* 0x0000000ea6b93981 */ /* 0x000162000c1e1100 */
[----:B------:R-:W-:-:S03]  /*3df0*/  ISETP.GT.AND P2, PT, R0, 0xc, PT ;  /* 0x0000000c0000780c */ /* 0x000fc60003f44270 */
[----:B------:R3:W5:Y:S01]  /*3e00*/  @P3 LDG.E.U8 R184, desc[UR14][R156.64] ;  /* 0x0000000e9cb83981 */ /* 0x000762000c1e1100 */
[----:B0-----:R-:W-:-:S03]  /*3e10*/  IADD3 R166, P1, R11, R190, RZ ;  /* 0x000000be0ba67210 */ /* 0x001fc60007f3e0ff */
[----:B------:R-:W5:Y:S02]  /*3e20*/  LDL R190, [R1+0x40] ;  /* 0x0000400001be7983 */ /* 0x000f640000100800 */
[----:B--2---:R-:W-:Y:S02]  /*3e30*/  IMAD.X R167, R13, 0x1, R188, P1 ;  /* 0x000000010da77824 */ /* 0x004fe400008e06bc */
[----:B------:R-:W2:Y:S01]  /*3e40*/  LDL R188, [R1+0x48] ;  /* 0x0000480001bc7983 */ /* 0x000ea20000100800 */
[----:B------:R-:W-:Y:S02]  /*3e50*/  PRMT R170, RZ, 0x7610, R170 ;  /* 0x00007610ffaa7816 */ /* 0x000fe400000000aa */
[----:B------:R-:W-:-:S06]  /*3e60*/  PRMT R165, RZ, 0x7610, R165 ;  /* 0x00007610ffa57816 */ /* 0x000fcc00000000a5 */
[----:B------:R-:W2:Y:S01]  /*3e70*/  @P2 LDG.E.U8 R165, desc[UR14][R166.64] ;  /* 0x0000000ea6a52981 */ /* 0x000ea2000c1e1100 */
[----:B---3--:R-:W-:-:S03]  /*3e80*/  IADD3 R156, P0, R11, R189, RZ ;  /* 0x000000bd0b9c7210 */ /* 0x008fc60007f1e0ff */
[----:B------:R-:W3:Y:S02]  /*3e90*/  LDL R189, [R1+0x54] ;  /* 0x0000540001bd7983 */ /* 0x000ee40000100800 */
[----:B----4-:R-:W-:Y:S02]  /*3ea0*/  IMAD.X R157, R13, 0x1, R177, P0 ;  /* 0x000000010d9d7824 */ /* 0x010fe400000e06b1 */
[----:B------:R-:W4:Y:S04]  /*3eb0*/  LDL R177, [R1+0x50] ;  /* 0x0000500001b17983 */ /* 0x000f280000100800 */
[----:B------:R5:W4:Y:S02]  /*3ec0*/  @P2 LDG.E.U8 R170, desc[UR14][R156.64] ;  /* 0x0000000e9caa2981 */ /* 0x000b24000c1e1100 */
[----:B-----5:R-:W-:-:S02]  /*3ed0*/  IADD3 R156, P0, R11, R176, RZ ;  /* 0x000000b00b9c7210 */ /* 0x020fc40007f1e0ff */
[----:B------:R-:W5:Y:S01]  /*3ee0*/  LDL R176, [R1+0x58] ;  /* 0x0000580001b07983 */ /* 0x000f620000100800 */
[----:B------:R-:W-:Y:S02]  /*3ef0*/  IADD3 R166, P1, R11, R192, RZ ;  /* 0x000000c00ba67210 */ /* 0x000fe40007f3e0ff */
[----:B------:R-:W-:Y:S01]  /*3f00*/  ISETP.GT.AND P3, PT, R0, 0xd, PT ;  /* 0x0000000d0000780c */ /* 0x000fe20003f64270 */
[----:B------:R-:W5:Y:S02]  /*3f10*/  LDL R192, [R1+0x84] ;  /* 0x0000840001c07983 */ /* 0x000f640000100800 */
[C---:B------:R-:W-:Y:S02]  /*3f20*/  IMAD.X R167, R13.reuse, 0x1, R190, P1 ;  /* 0x000000010da77824 */ /* 0x040fe400008e06be */
[----:B------:R-:W5:Y:S01]  /*3f30*/  LDL R190, [R1+0x64] ;  /* 0x0000640001be7983 */ /* 0x000f620000100800 */
[----:B--2---:R-:W-:-:S03]  /*3f40*/  IMAD.X R157, R13, 0x1, R188, P0 ;  /* 0x000000010d9d7824 */ /* 0x004fc600000e06bc */
[----:B------:R-:W2:Y:S01]  /*3f50*/  LDL R188, [R1+0x6c] ;  /* 0x00006c0001bc7983 */ /* 0x000ea20000100800 */
[----:B------:R-:W-:Y:S02]  /*3f60*/  PRMT R183, RZ, 0x7610, R183 ;  /* 0x00007610ffb77816 */ /* 0x000fe400000000b7 */
[----:B------:R-:W-:-:S04]  /*3f70*/  PRMT R182, RZ, 0x7610, R182 ;  /* 0x00007610ffb67816 */ /* 0x000fc800000000b6 */
[----:B------:R-:W2:Y:S04]  /*3f80*/  @P3 LDG.E.U8 R183, desc[UR14][R166.64] ;  /* 0x0000000ea6b73981 */ /* 0x000ea8000c1e1100 */
[----:B------:R0:W2:Y:S01]  /*3f90*/  @P3 LDG.E.U8 R182, desc[UR14][R156.64] ;  /* 0x0000000e9cb63981 */ /* 0x0000a2000c1e1100 */
[----:B------:R-:W-:Y:S02]  /*3fa0*/  ISETP.GT.AND P2, PT, R0, 0xe, PT ;  /* 0x0000000e0000780c */ /* 0x000fe40003f44270 */
[C---:B0-----:R-:W-:Y:S02]  /*3fb0*/  IADD3 R156, P0, R11.reuse, R191, RZ ;  /* 0x000000bf0b9c7210 */ /* 0x041fe40007f1e0ff */
[----:B------:R-:W-:Y:S01]  /*3fc0*/  PRMT R169, RZ, 0x7610, R169 ;  /* 0x00007610ffa97816 */ /* 0x000fe200000000a9 */
[----:B------:R-:W2:Y:S01]  /*3fd0*/  LDL R191, [R1+0x8c] ;  /* 0x00008c0001bf7983 */ /* 0x000ea20000100800 */
[----:B---3--:R-:W-:-:S03]  /*3fe0*/  IADD3 R166, P1, R11, R189, RZ ;  /* 0x000000bd0ba67210 */ /* 0x008fc60007f3e0ff */
[----:B------:R-:W3:Y:S02]  /*3ff0*/  LDL R189, [R1+0x60] ;  /* 0x0000600001bd7983 */ /* 0x000ee40000100800 */
[----:B----4-:R-:W-:Y:S02]  /*4000*/  IMAD.X R167, R13, 0x1, R177, P1 ;  /* 0x000000010da77824 */ /* 0x010fe400008e06b1 */
[----:B------:R-:W4:Y:S01]  /*4010*/  LDL R177, [R1+0x68] ;  /* 0x0000680001b17983 */ /* 0x000f220000100800 */
[----:B------:R-:W-:-:S03]  /*4020*/  PRMT R161, RZ, 0x7610, R161 ;  /* 0x00007610ffa17816 */ /* 0x000fc600000000a1 */
[----:B------:R0:W4:Y:S01]  /*4030*/  @P2 LDG.E.U8 R169, desc[UR14][R166.64] ;  /* 0x0000000ea6a92981 */ /* 0x000122000c1e1100 */
[----:B-----5:R-:W-:-:S03]  /*4040*/  IMAD.X R157, R13, 0x1, R176, P0 ;  /* 0x000000010d9d7824 */ /* 0x020fc600000e06b0 */
[----:B------:R-:W5:Y:S04]  /*4050*/  LDL R176, [R1+0x74] ;  /* 0x0000740001b07983 */ /* 0x000f680000100800 */
[----:B------:R2:W5:Y:S01]  /*4060*/  @P2 LDG.E.U8 R161, desc[UR14][R156.64] ;  /* 0x0000000e9ca12981 */ /* 0x000562000c1e1100 */
[----:B0-----:R-:W-:-:S03]  /*4070*/  IADD3 R166, P1, R11, R190, RZ ;  /* 0x000000be0ba67210 */ /* 0x001fc60007f3e0ff */
[----:B------:R-:W5:Y:S01]  /*4080*/  LDL R190, [R1+0x80] ;  /* 0x0000800001be7983 */ /* 0x000f620000100800 */
[----:B--2---:R-:W-:-:S03]  /*4090*/  IADD3 R156, P0, R11, R188, RZ ;  /* 0x000000bc0b9c7210 */ /* 0x004fc60007f1e0ff */
[----:B------:R-:W2:Y:S01]  /*40a0*/  LDL R188, [R1+0x78] ;  /* 0x0000780001bc7983 */ /* 0x000ea20000100800 */
[C---:B------:R-:W-:Y:S02]  /*40b0*/  ISETP.GT.AND P3, PT, R0.reuse, 0xf, PT ;  /* 0x0000000f0000780c */ /* 0x040fe40003f64270 */
[----:B------:R-:W-:Y:S02]  /*40c0*/  ISETP.GT.AND P2, PT, R0, 0x10, PT ;  /* 0x000000100000780c */ /* 0x000fe40003f44270 */
[----:B------:R-:W-:Y:S02]  /*40d0*/  PRMT R180, RZ, 0x7610, R180 ;  /* 0x00007610ffb47816 */ /* 0x000fe400000000b4 */
[----:B------:R-:W-:Y:S02]  /*40e0*/  PRMT R181, RZ, 0x7610, R181 ;  /* 0x00007610ffb57816 */ /* 0x000fe400000000b5 */
[----:B------:R-:W-:Y:S02]  /*40f0*/  PRMT R179, RZ, 0x7610, R179 ;  /* 0x00007610ffb37816 */ /* 0x000fe400000000b3 */
[----:B------:R-:W-:Y:S01]  /*4100*/  PRMT R168, RZ, 0x7610, R168 ;  /* 0x00007610ffa87816 */ /* 0x000fe200000000a8 */
[----:B---3--:R-:W-:-:S02]  /*4110*/  IMAD.X R167, R13, 0x1, R189, P1 ;  /* 0x000000010da77824 */ /* 0x008fc400008e06bd */
[----:B------:R-:W3:Y:S04]  /*4120*/  LDL R189, [R1+0x88] ;  /* 0x0000880001bd7983 */ /* 0x000ee80000100800 */
[----:B------:R-:W3:Y:S01]  /*4130*/  @P3 LDG.E.U8 R181, desc[UR14][R166.64] ;  /* 0x0000000ea6b53981 */ /* 0x000ee2000c1e1100 */
[----:B----4-:R-:W-:-:S05]  /*4140*/  IMAD.X R157, R13, 0x1, R177, P0 ;  /* 0x000000010d9d7824 */ /* 0x010fca00000e06b1 */
[----:B------:R0:W4:Y:S01]  /*4150*/  @P3 LDG.E.U8 R180, desc[UR14][R156.64] ;  /* 0x0000000e9cb43981 */ /* 0x000122000c1e1100 */
[----:B------:R-:W-:Y:S02]  /*4160*/  ISETP.GT.AND P3, PT, R0, 0x11, PT ;  /* 0x000000110000780c */ /* 0x000fe40003f64270 */
[----:B-----5:R-:W-:Y:S02]  /*4170*/  IADD3 R176, P1, R11, R176, RZ ;  /* 0x000000b00bb07210 */ /* 0x020fe40007f3e0ff */
[----:B0-----:R-:W-:-:S03]  /*4180*/  PRMT R156, RZ, 0x7610, R156 ;  /* 0x00007610ff9c7816 */ /* 0x001fc6000000009c */
[----:B------:R-:W-:Y:S01]  /*4190*/  IMAD.X R177, R13, 0x1, R193, P1 ;  /* 0x000000010db17824 */ /* 0x000fe200008e06c1 */
[C---:B------:R-:W-:Y:S01]  /*41a0*/  IADD3 R166, P0, R11.reuse, R235, RZ ;  /* 0x000000eb0ba67210 */ /* 0x040fe20007f1e0ff */
[----:B------:R-:W5:Y:S04]  /*41b0*/  LDL R193, [R1+0xa0] ;  /* 0x0000a00001c17983 */ /* 0x000f680000100800 */
[----:B------:R0:W4:Y:S04]  /*41c0*/  @P2 LDG.E.U8 R156, desc[UR14][R176.64] ;  /* 0x0000000eb09c2981 */ /* 0x000128000c1e1100 */
[----:B------:R-:W5:Y:S01]  /*41d0*/  LDL R235, [R1+0x98] ;  /* 0x0000980001eb7983 */ /* 0x000f620000100800 */
[----:B0-----:R-:W-:-:S02]  /*41e0*/  IADD3 R176, P1, R11, R192, RZ ;  /* 0x000000c00bb07210 */ /* 0x001fc40007f3e0ff */
[----:B------:R-:W-:Y:S01]  /*41f0*/  PRMT R178, RZ, 0x7610, R178 ;  /* 0x00007610ffb27816 */ /* 0x000fe200000000b2 */
[----:B------:R-:W4:Y:S02]  /*4200*/  LDL R192, [R1+0xa8] ;  /* 0x0000a80001c07983 */ /* 0x000f240000100800 */
[C---:B------:R-:W-:Y:S01]  /*4210*/  IMAD.X R177, R13.reuse, 0x1, R190, P1 ;  /* 0x000000010db17824 */ /* 0x040fe200008e06be */
[----:B------:R-:W-:Y:S01]  /*4220*/  PRMT R162, RZ, 0x7610, R162 ;  /* 0x00007610ffa27816 */ /* 0x000fe200000000a2 */
[----:B------:R-:W4:Y:S04]  /*4230*/  LDL R190, [R1+0xac] ;  /* 0x0000ac0001be7983 */ /* 0x000f280000100800 */
[----:B------:R-:W4:Y:S04]  /*4240*/  @P3 LDG.E.U8 R179, desc[UR14][R176.64] ;  /* 0x0000000eb0b33981 */ /* 0x000f28000c1e1100 */
[----:B------:R-:W5:Y:S01]  /*4250*/  LDL R177, [R1+0x9c] ;  /* 0x00009c0001b17983 */ /* 0x000f620000100800 */
[----:B--2---:R-:W-:-:S03]  /*4260*/  IMAD.X R167, R13, 0x1, R188, P0 ;  /* 0x000000010da77824 */ /* 0x004fc600000e06bc */
[----:B------:R-:W2:Y:S04]  /*4270*/  LDL R188, [R1+0x94] ;  /* 0x0000940001bc7983 */ /* 0x000ea80000100800 */
[----:B------:R0:W4:Y:S02]  /*4280*/  @P2 LDG.E.U8 R168, desc[UR14][R166.64] ;  /* 0x0000000ea6a82981 */ /* 0x000124000c1e1100 */
[----:B0-----:R-:W-:Y:S02]  /*4290*/  IADD3 R166, P0, R11, R191, RZ ;  /* 0x000000bf0ba67210 */ /* 0x001fe40007f1e0ff */
[----:B------:R-:W4:Y:S01]  /*42a0*/  LDL R191, [R1+0xa4] ;  /* 0x0000a40001bf7983 */ /* 0x000f220000100800 */
[----:B------:R-:W-:Y:S02]  /*42b0*/  ISETP.GT.AND P2, PT, R0, 0x12, PT ;  /* 0x000000120000780c */ /* 0x000fe40003f44270 */
[----:B---3--:R-:W-:-:S05]  /*42c0*/  IMAD.X R167, R13, 0x1, R189, P0 ;  /* 0x000000010da77824 */ /* 0x008fca00000e06bd */
[----:B------:R0:W3:Y:S01]  /*42d0*/  @P3 LDG.E.U8 R178, desc[UR14][R166.64] ;  /* 0x0000000ea6b23981 */ /* 0x0000e2000c1e1100 */
[----:B------:R-:W-:Y:S02]  /*42e0*/  ISETP.GT.AND P3, PT, R0, 0x13, PT ;  /* 0x000000130000780c */ /* 0x000fe40003f64270 */
[----:B0-----:R-:W-:Y:S02]  /*42f0*/  PRMT R167, RZ, 0x7610, R167 ;  /* 0x00007610ffa77816 */ /* 0x001fe400000000a7 */
[----:B-----5:R-:W-:-:S05]  /*4300*/  IADD3 R176, P0, R11, R177, RZ ;  /* 0x000000b10bb07210 */ /* 0x020fca0007f1e0ff */
[----:B------:R-:W-:Y:S02]  /*4310*/  IMAD.X R177, R13, 0x1, R235, P0 ;  /* 0x000000010db17824 */ /* 0x000fe400000e06eb */
[----:B------:R-:W5:Y:S04]  /*4320*/  LDL R235, [R1+0xb0] ;  /* 0x0000b00001eb7983 */ /* 0x000f680000100800 */
[----:B------:R0:W3:Y:S02]  /*4330*/  @P2 LDG.E.U8 R162, desc[UR14][R176.64] ;  /* 0x0000000eb0a22981 */ /* 0x0000e4000c1e1100 */
[----:B0-----:R-:W-:Y:S02]  /*4340*/  PRMT R177, RZ, 0x7610, R177 ;  /* 0x00007610ffb17816 */ /* 0x001fe400000000b1 */
[----:B--2---:R-:W-:-:S05]  /*4350*/  IADD3 R188, P1, R11, R188, RZ ;  /* 0x000000bc0bbc7210 */ /* 0x004fca0007f3e0ff */
[----:B------:R-:W-:Y:S02]  /*4360*/  IMAD.X R189, R13, 0x1, R238, P1 ;  /* 0x000000010dbd7824 */ /* 0x000fe400008e06ee */
[----:B------:R-:W2:Y:S04]  /*4370*/  LDL R238, [R1+0xb4] ;  /* 0x0000b40001ee7983 */ /* 0x000ea80000100800 */
[----:B------:R4:W3:Y:S02]  /*4380*/  @P2 LDG.E.U8 R167, desc[UR14][R188.64] ;  /* 0x0000000ebca72981 */ /* 0x0008e4000c1e1100 */
[----:B----4-:R-:W-:-:S05]  /*4390*/  IADD3 R188, P1, R11, R191, RZ ;  /* 0x000000bf0bbc7210 */ /* 0x010fca0007f3e0ff */
[----:B------:R-:W-:Y:S01]  /*43a0*/  IMAD.X R189, R13, 0x1, R193, P1 ;  /* 0x000000010dbd7824 */ /* 0x000fe200008e06c1 */
[----:B------:R-:W-:Y:S01]  /*43b0*/  IADD3 R190, P0, R11, R190, RZ ;  /* 0x000000be0bbe7210 */ /* 0x000fe20007f1e0ff */
[----:B------:R-:W4:Y:S04]  /*43c0*/  LDL R193, [R1+0xc4] ;  /* 0x0000c40001c17983 */ /* 0x000f280000100800 */
[----:B------:R2:W3:Y:S04]  /*43d0*/  @P3 LDG.E.U8 R177, desc[UR14][R188.64] ;  /* 0x0000000ebcb13981 */ /* 0x0004e8000c1e1100 */
[----:B------:R-:W5:Y:S01]  /*43e0*/  LDL R189, [R1+0xbc] ;  /* 0x0000bc0001bd7983 */ /* 0x000f620000100800 */
[----:B------:R-:W-:Y:S01]  /*43f0*/  ISETP.GT.AND P2, PT, R0, 0x14, PT ;  /* 0x000000140000780c */ /* 0x000fe20003f44270 */
[----:B------:R-:W-:Y:S01]  /*4400*/  IMAD.X R191, R13, 0x1, R192, P0 ;  /* 0x000000010dbf7824 */ /* 0x000fe200000e06c0 */
[----:B------:R-:W-:Y:S01]  /*4410*/  PRMT R176, RZ, 0x7610, R176 ;  /* 0x00007610ffb07816 */ /* 0x000fe200000000b0 */
[----:B------:R-:W3:Y:S01]  /*4420*/  LDL R192, [R1+0xcc] ;  /* 0x0000cc0001c07983 */ /* 0x000ee20000100800 */
[----:B------:R-:W-:-:S04]  /*4430*/  PRMT R157, RZ, 0x7610, R157 ;  /* 0x00007610ff9d7816 */ /* 0x000fc8000000009d */
[----:B------:R5:W3:Y:S04]  /*4440*/  @P3 LDG.E.U8 R176, desc[UR14][R190.64] ;  /* 0x0000000ebeb03981 */ /* 0x000ae8000c1e1100 */
[----:B------:R-:W3:Y:S01]  /*4450*/  LDL R191, [R1+0xb8] ;  /* 0x0000b80001bf7983 */ /* 0x000ee20000100800 */
[C---:B--2---:R-:W-:Y:S02]  /*4460*/  IADD3 R188, P1, R11.reuse, R238, RZ ;  /* 0x000000ee0bbc7210 */ /* 0x044fe40007f3e0ff */
[----:B-----5:R-:W-:-:S03]  /*4470*/  IADD3 R190, P0, R11, R189, RZ ;  /* 0x000000bd0bbe7210 */ /* 0x020fc60007f1e0ff */
[----:B------:R-:W-:Y:S01]  /*4480*/  IMAD.X R189, R13, 0x1, R235, P1 ;  /* 0x000000010dbd7824 */ /* 0x000fe200008e06eb */
[----:B------:R-:W-:Y:S01]  /*4490*/  ISETP.GT.AND P3, PT, R0, 0x15, PT ;  /* 0x000000150000780c */ /* 0x000fe20003f64270 */
[----:B------:R-:W2:Y:S04]  /*44a0*/  LDL R238, [R1+0xc8] ;  /* 0x0000c80001ee7983 */ /* 0x000ea80000100800 */
[----:B------:R4:W5:Y:S01]  /*44b0*/  @P2 LDG.E.U8 R157, desc[UR14][R188.64] ;  /* 0x0000000ebc9d2981 */ /* 0x000962000c1e1100 */
[----:B------:R-:W-:-:S03]  /*44c0*/  PRMT R197, RZ, 0x7610, R197 ;  /* 0x00007610ffc57816 */ /* 0x000fc600000000c5 */
[----:B------:R-:W5:Y:S04]  /*44d0*/  LDL R235, [R1+0xd4] ;  /* 0x0000d40001eb7983 */ /* 0x000f680000100800 */
[----:B------:R-:W2:Y:S01]  /*44e0*/  LDL R189, [R1+0xc0] ;  /* 0x0000c00001bd7983 */ /* 0x000ea20000100800 */
[----:B----4-:R-:W-:-:S03]  /*44f0*/  IADD3 R188, P1, R11, R193, RZ ;  /* 0x000000c10bbc7210 */ /* 0x010fc60007f3e0ff */
[----:B------:R-:W4:Y:S01]  /*4500*/  LDL R193, [R1+0xd0] ;  /* 0x0000d00001c17983 */ /* 0x000f220000100800 */
[----:B------:R-:W-:Y:S01]  /*4510*/  PRMT R166, RZ, 0x7610, R166 ;  /* 0x00007610ffa67816 */ /* 0x000fe200000000a6 */
[----:B---3--:R-:W-:-:S05]  /*4520*/  IMAD.X R191, R13, 0x1, R191, P0 ;  /* 0x000000010dbf7824 */ /* 0x008fca00000e06bf */
[----:B------:R0:W3:Y:S01]  /*4530*/  @P2 LDG.E.U8 R166, desc[UR14][R190.64] ;  /* 0x0000000ebea62981 */ /* 0x0000e2000c1e1100 */
[----:B--2---:R-:W-:-:S05]  /*4540*/  IMAD.X R189, R13, 0x1, R189, P1 ;  /* 0x000000010dbd7824 */ /* 0x004fca00008e06bd */
[----:B------:R5:W2:Y:S04]  /*4550*/  @P3 LDG.E.U8 R197, desc[UR14][R188.64] ;  /* 0x0000000ebcc53981 */ /* 0x000aa8000c1e1100 */
[----:B------:R-:W4:Y:S01]  /*4560*/  LDL R189, [R1+0xdc] ;  /* 0x0000dc0001bd7983 */ /* 0x000f220000100800 */
[----:B0-----:R-:W-:Y:S02]  /*4570*/  IADD3 R190, P0, R11, R192, RZ ;  /* 0x000000c00bbe7210 */ /* 0x001fe40007f1e0ff */
[----:B------:R-:W-:Y:S01]  /*4580*/  PRMT R196, RZ, 0x7610, R196 ;  /* 0x00007610ffc47816 */ /* 0x000fe200000000c4 */
[----:B------:R-:W3:Y:S02]  /*4590*/  LDL R192, [R1+0xe4] ;  /* 0x0000e40001c07983 */ /* 0x000ee40000100800 */
[----:B------:R-:W-:Y:S01]  /*45a0*/  IMAD.X R191, R13, 0x1, R238, P0 ;  /* 0x000000010dbf7824 */ /* 0x000fe200000e06ee */
[C---:B-----5:R-:W-:Y:S01]  /*45b0*/  IADD3 R188, P1, R11.reuse, R235, RZ ;  /* 0x000000eb0bbc7210 */ /* 0x060fe20007f3e0ff */
[----:B------:R-:W5:Y:S04]  /*45c0*/  LDL R238, [R1+0xec] ;  /* 0x0000ec0001ee7983 */ /* 0x000f680000100800 */
[----:B------:R4:W2:Y:S04]  /*45d0*/  @P3 LDG.E.U8 R196, desc[UR14][R190.64] ;  /* 0x0000000ebec43981 */ /* 0x0008a8000c1e1100 */
[----:B------:R-:W2:Y:S04]  /*45e0*/  LDL R235, [R1+0xe8] ;  /* 0x0000e80001eb7983 */ /* 0x000ea80000100800 */
[----:B------:R-:W5:Y:S01]  /*45f0*/  LDL R191, [R1+0xd8] ;  /* 0x0000d80001bf7983 */ /* 0x000f620000100800 */
[----:B----4-:R-:W-:Y:S01]  /*4600*/  IADD3 R190, P2, R11, R189, RZ ;  /* 0x000000bd0bbe7210 */ /* 0x010fe20007f5e0ff */
[----:B------:R-:W-:-:S02]  /*4610*/  IMAD.X R189, R13, 0x1, R193, P1 ;  /* 0x000000010dbd7824 */ /* 0x000fc400008e06c1 */
[----:B------:R-:W4:Y:S01]  /*4620*/  LDL R193, [R1+0xe0] ;  /* 0x0000e00001c17983 */ /* 0x000f220000100800 */
[C---:B------:R-:W-:Y:S02]  /*4630*/  ISETP.GT.AND P4, PT, R0.reuse, 0x16, PT ;  /* 0x000000160000780c */ /* 0x040fe40003f84270 */
[----:B------:R-:W-:Y:S02]  /*4640*/  ISETP.GT.AND P0, PT, R0, 0x17, PT ;  /* 0x000000170000780c */ /* 0x000fe40003f04270 */
[----:B------:R-:W-:Y:S02]  /*4650*/  PRMT R199, RZ, 0x7610, R199 ;  /* 0x00007610ffc77816 */ /* 0x000fe400000000c7 */
[----:B---3--:R-:W-:Y:S02]  /*4660*/  IADD3 R192, P1, R11, R192, RZ ;  /* 0x000000c00bc07210 */ /* 0x008fe40007f3e0ff */
[----:B------:R-:W-:Y:S02]  /*4670*/  PRMT R198, RZ, 0x7610, R198 ;  /* 0x00007610ffc67816 */ /* 0x000fe400000000c6 */
[----:B------:R-:W-:-:S03]  /*4680*/  PRMT R200, RZ, 0x7610, R200 ;  /* 0x00007610ffc87816 */ /* 0x000fc600000000c8 */
[----:B------:R0:W3:Y:S01]  /*4690*/  @P4 LDG.E.U8 R199, desc[UR14][R188.64] ;  /* 0x0000000ebcc74981 */ /* 0x0000e2000c1e1100 */
[----:B-----5:R-:W-:-:S05]  /*46a0*/  IMAD.X R191, R13, 0x1, R191, P2 ;  /* 0x000000010dbf7824 */ /* 0x020fca00010e06bf */
[----:B------:R-:W5:Y:S04]  /*46b0*/  @P4 LDG.E.U8 R198, desc[UR14][R190.64] ;  /* 0x0000000ebec64981 */ /* 0x000f68000c1e1100 */
[----:B------:R-:W3:Y:S01]  /*46c0*/  LDL R191, [R1+0xf4] ;  /* 0x0000f40001bf7983 */ /* 0x000ee20000100800 */
[----:B----4-:R-:W-:Y:S01]  /*46d0*/  IMAD.X R193, R13, 0x1, R193, P1 ;  /* 0x000000010dc17824 */ /* 0x010fe200008e06c1 */
[----:B0-----:R-:W-:Y:S02]  /*46e0*/  IADD3 R188, P1, R11, R238, RZ ;  /* 0x000000ee0bbc7210 */ /* 0x001fe40007f3e0ff */
[----:B------:R-:W-:Y:S01]  /*46f0*/  ISETP.GT.AND P2, PT, R0, 0x18, PT ;  /* 0x000000180000780c */ /* 0x000fe20003f44270 */
[----:B------:R-:W4:Y:S02]  /*4700*/  LDL R238, [R1+0x10c] ;  /* 0x00010c0001ee7983 */ /* 0x000f240000100800 */
[----:B--2---:R-:W-:-:S02]  /*4710*/  IMAD.X R189, R13, 0x1, R235, P1 ;  /* 0x000000010dbd7824 */ /* 0x004fc400008e06eb */
[----:B------:R0:W2:Y:S04]  /*4720*/  @P0 LDG.E.U8 R200, desc[UR14][R192.64] ;  /* 0x0000000ec0c80981 */ /* 0x0000a8000c1e1100 */
[----:B------:R-:W5:Y:S01]  /*4730*/  LDL R235, [R1+0x108] ;  /* 0x0001080001eb7983 */ /* 0x000f620000100800 */
[----:B0-----:R-:W-:-:S06]  /*4740*/  PRMT R192, RZ, 0x7610, R192 ;  /* 0x00007610ffc07816 */ /* 0x001fcc00000000c0 */
[----:B------:R0:W2:Y:S04]  /*4750*/  @P0 LDG.E.U8 R192, desc[UR14][R188.64] ;  /* 0x0000000ebcc00981 */ /* 0x0000a8000c1e1100 */
[----:B------:R-:W0:Y:S01]  /*4760*/  LDL R189, [R1+0xfc] ;  /* 0x0000fc0001bd7983 */ /* 0x000e220000100800 */
[----:B---3--:R-:W-:-:S03]  /*4770*/  IADD3 R190, P1, R11, R191, RZ ;  /* 0x000000bf0bbe7210 */ /* 0x008fc60007f3e0ff */
[----:B------:R-:W3:Y:S01]  /*4780*/  LDL R191, [R1+0xf0] ;  /* 0x0000f00001bf7983 */ /* 0x000ee20000100800 */
[----:B------:R-:W-:Y:S02]  /*4790*/  PRMT R193, RZ, 0x7610, R193 ;  /* 0x00007610ffc17816 */ /* 0x000fe400000000c1 */
[----:B0-----:R-:W-:Y:S02]  /*47a0*/  IADD3 R188, P0, R11, R189, RZ ;  /* 0x000000bd0bbc7210 */ /* 0x001fe40007f1e0ff */
[----:B------:R-:W4:Y:S01]  /*47b0*/  LDL R189, [R1+0xf8] ;  /* 0x0000f80001bd7983 */ /* 0x000f220000100800 */
[----:B---3--:R-:W-:-:S05]  /*47c0*/  IMAD.X R191, R13, 0x1, R191, P1 ;  /* 0x000000010dbf7824 */ /* 0x008fca00008e06bf */
[----:B------:R0:W3:Y:S02]  /*47d0*/  @P2 LDG.E.U8 R193, desc[UR14][R190.64] ;  /* 0x0000000ebec12981 */ /* 0x0000e4000c1e1100 */
[----:B0-----:R-:W-:Y:S01]  /*47e0*/  PRMT R190, RZ, 0x7610, R190 ;  /* 0x00007610ffbe7816 */ /* 0x001fe200000000be */
[----:B----4-:R-:W-:-:S05]  /*47f0*/  IMAD.X R189, R13, 0x1, R189, P0 ;  /* 0x000000010dbd7824 */ /* 0x010fca00000e06bd */
[----:B------:R0:W4:Y:S04]  /*4800*/  @P2 LDG.E.U8 R190, desc[UR14][R188.64] ;  /* 0x0000000ebcbe2981 */ /* 0x000128000c1e1100 */
[----:B------:R-:W0:Y:S01]  /*4810*/  LDL R189, [R1+0x104] ;  /* 0x0001040001bd7983 */ /* 0x000e220000100800 */
[----:B------:R-:W-:Y:S02]  /*4820*/  ISETP.GT.AND P1, PT, R0, 0x19, PT ;  /* 0x000000190000780c */ /* 0x000fe40003f24270 */
[----:B0-----:R-:W-:Y:S02]  /*4830*/  IADD3 R188, P0, R11, R189, RZ ;  /* 0x000000bd0bbc7210 */ /* 0x001fe40007f1e0ff */
[----:B------:R-:W5:Y:S01]  /*4840*/  LDL R189, [R1+0x100] ;  /* 0x0001000001bd7983 */ /* 0x000f620000100800 */
[----:B------:R-:W-:-:S02]  /*4850*/  PRMT R191, RZ, 0x7610, R191 ;  /* 0x00007610ffbf7816 */ /* 0x000fc400000000bf */
[----:B------:R-:W-:Y:S01]  /*4860*/  PRMT R201, RZ, 0x7610, R201 ;  /* 0x00007610ffc97816 */ /* 0x000fe200000000c9 */
[----:B-----5:R-:W-:-:S05]  /*4870*/  IMAD.X R189, R13, 0x1, R189, P0 ;  /* 0x000000010dbd7824 */ /* 0x020fca00000e06bd */
[----:B------:R0:W5:Y:S02]  /*4880*/  @P1 LDG.E.U8 R191, desc[UR14][R188.64] ;  /* 0x0000000ebcbf1981 */ /* 0x000164000c1e1100 */
[----:B0-----:R-:W-:Y:S02]  /*4890*/  IADD3 R188, P0, R11, R238, RZ ;  /* 0x000000ee0bbc7210 */ /* 0x001fe40007f1e0ff */
[----:B------:R-:W-:Y:S01]  /*48a0*/  PRMT R202, RZ, 0x7610, R202 ;  /* 0x00007610ffca7816 */ /* 0x000fe200000000ca */
[----:B------:R-:W2:Y:S02]  /*48b0*/  LDL R238, [R1+0x12c] ;  /* 0x00012c0001ee7983 */ /* 0x000ea40000100800 */
[----:B------:R-:W-:Y:S01]  /*48c0*/  IMAD.X R189, R13, 0x1, R235, P0 ;  /* 0x000000010dbd7824 */ /* 0x000fe200000e06eb */
[----:B------:R-:W-:Y:S01]  /*48d0*/  PRMT R203, RZ, 0x7610, R203 ;  /* 0x00007610ffcb7816 */ /* 0x000fe200000000cb */
[----:B------:R-:W3:Y:S04]  /*48e0*/  LDL R235, [R1+0x128] ;  /* 0x0001280001eb7983 */ /* 0x000ee80000100800 */
[----:B------:R0:W4:Y:S04]  /*48f0*/  @P1 LDG.E.U8 R201, desc[UR14][R188.64] ;  /* 0x0000000ebcc91981 */ /* 0x000128000c1e1100 */
[----:B------:R-:W0:Y:S01]  /*4900*/  LDL R189, [R1+0x114] ;  /* 0x0001140001bd7983 */ /* 0x000e220000100800 */
[----:B------:R-:W-:-:S02]  /*4910*/  ISETP.GT.AND P1, PT, R0, 0x1a, PT ;  /* 0x0000001a0000780c */ /* 0x000fc40003f24270 */
[----:B0-----:R-:W-:Y:S02]  /*4920*/  IADD3 R188, P0, R11, R189, RZ ;  /* 0x000000bd0bbc7210 */ /* 0x001fe40007f1e0ff */
[----:B------:R-:W5:Y:S03]  /*4930*/  LDL R189, [R1+0x110] ;  /* 0x0001100001bd7983 */ /* 0x000f660000100800 */
[----:B-----5:R-:W-:-:S06]  /*4940*/  IMAD.X R189, R13, 0x1, R189, P0 ;  /* 0x000000010dbd7824 */ /* 0x020fcc00000e06bd */
[----:B------:R0:W5:Y:S04]  /*4950*/  @P1 LDG.E.U8 R202, desc[UR14][R188.64] ;  /* 0x0000000ebcca1981 */ /* 0x000168000c1e1100 */
[----:B------:R-:W0:Y:S02]  /*4960*/  LDL R189, [R1+0x11c] ;  /* 0x00011c0001bd7983 */ /* 0x000e240000100800 */
[----:B0-----:R-:W-:Y:S02]  /*4970*/  IADD3 R188, P0, R11, R189, RZ ;  /* 0x000000bd0bbc7210 */ /* 0x001fe40007f1e0ff */
[----:B------:R-:W2:Y:S03]  /*4980*/  LDL R189, [R1+0x118] ;  /* 0x0001180001bd7983 */ /* 0x000ea60000100800 */
[----:B--2---:R-:W-:-:S05]  /*4990*/  IMAD.X R189, R13, 0x1, R189, P0 ;  /* 0x000000010dbd7824 */ /* 0x004fca00000e06bd */
[----:B------:R0:W2:Y:S04]  /*49a0*/  @P1 LDG.E.U8 R203, desc[UR14][R188.64] ;  /* 0x0000000ebccb1981 */ /* 0x0000a8000c1e1100 */
[----:B------:R-:W0:Y:S01]  /*49b0*/  LDL R189, [R1+0x124] ;  /* 0x0001240001bd7983 */ /* 0x000e220000100800 */
[----:B------:R-:W-:Y:S02]  /*49c0*/  ISETP.GT.AND P1, PT, R0, 0x1b, PT ;  /* 0x0000001b0000780c */ /* 0x000fe40003f24270 */
[----:B0-----:R-:W-:Y:S02]  /*49d0*/  IADD3 R188, P0, R11, R189, RZ ;  /* 0x000000bd0bbc7210 */ /* 0x001fe40007f1e0ff */
[----:B------:R-:W3:Y:S01]  /*49e0*/  LDL R189, [R1+0x120] ;  /* 0x0001200001bd7983 */ /* 0x000ee20000100800 */
[----:B------:R-:W-:-:S02]  /*49f0*/  PRMT R204, RZ, 0x7610, R204 ;  /* 0x00007610ffcc7816 */ /* 0x000fc400000000cc */
[----:B------:R-:W-:Y:S01]  /*4a00*/  PRMT R205, RZ, 0x7610, R205 ;  /* 0x00007610ffcd7816 */ /* 0x000fe200000000cd */
[----:B---3--:R-:W-:-:S05]  /*4a10*/  IMAD.X R189, R13, 0x1, R189, P0 ;  /* 0x000000010dbd7824 */ /* 0x008fca00000e06bd */
[----:B------:R0:W3:Y:S02]  /*4a20*/  @P1 LDG.E.U8 R204, desc[UR14][R188.64] ;  /* 0x0000000ebccc1981 */ /* 0x0000e4000c1e1100 */
[----:B0-----:R-:W-:Y:S02]  /*4a30*/  IADD3 R188, P0, R11, R238, RZ ;  /* 0x000000ee0bbc7210 */ /* 0x001fe40007f1e0ff */
[----:B------:R-:W-:Y:S01]  /*4a40*/  PRMT R206, RZ, 0x7610, R206 ;  /* 0x00007610ffce7816 */ /* 0x000fe200000000ce */
[----:B------:R-:W4:Y:S02]  /*4a50*/  LDL R238, [R1+0x14c] ;  /* 0x00014c0001ee7983 */ /* 0x000f240000100800 */
[----:B------:R-:W-:Y:S01]  /*4a60*/  IMAD.X R189, R13, 0x1, R235, P0 ;  /* 0x000000010dbd7824 */ /* 0x000fe200000e06eb */
[----:B------:R-:W-:Y:S01]  /*4a70*/  PRMT R207, RZ, 0x7610, R207 ;  /* 0x00007610ffcf7816 */ /* 0x000fe200000000cf */
[----:B------:R-:W5:Y:S04]  /*4a80*/  LDL R235, [R1+0x148] ;  /* 0x0001480001eb7983 */ /* 0x000f680000100800 */
[----:B------:R0:W2:Y:S04]  /*4a90*/  @P1 LDG.E.U8 R205, desc[UR14][R188.64] ;  /* 0x0000000ebccd1981 */ /* 0x0000a8000c1e1100 */
[----:B------:R-:W0:Y:S01]  /*4aa0*/  LDL R189, [R1+0x134] ;  /* 0x0001340001bd7983 */ /* 0x000e220000100800 */
[----:B------:R-:W-:-:S02]  /*4ab0*/  ISETP.GT.AND P1, PT, R0, 0x1c, PT ;  /* 0x0000001c0000780c */ /* 0x000fc40003f24270 */
[----:B0-----:R-:W-:Y:S02]  /*4ac0*/  IADD3 R188, P0, R11, R189, RZ ;  /* 0x000000bd0bbc7210 */ /* 0x001fe40007f1e0ff */
[----:B------:R-:W3:Y:S03]  /*4ad0*/  LDL R189, [R1+0x130] ;  /* 0x0001300001bd7983 */ /* 0x000ee60000100800 */
[----:B---3--:R-:W-:-:S06]  /*4ae0*/  IMAD.X R189, R13, 0x1, R189, P0 ;  /* 0x000000010dbd7824 */ /* 0x008fcc00000e06bd */
[----:B------:R0:W3:Y:S04]  /*4af0*/  @P1 LDG.E.U8 R206, desc[UR14][R188.64] ;  /* 0x0000000ebcce1981 */ /* 0x0000e8000c1e1100 */
[----:B------:R-:W0:Y:S02]  /*4b00*/  LDL R189, [R1+0x13c] ;  /* 0x00013c0001bd7983 */ /* 0x000e240000100800 */
[----:B0-----:R-:W-:Y:S02]  /*4b10*/  IADD3 R188, P0, R11, R189, RZ ;  /* 0x000000bd0bbc7210 */ /* 0x001fe40007f1e0ff */
[----:B------:R-:W4:Y:S03]  /*4b20*/  LDL R189, [R1+0x138] ;  /* 0x0001380001bd7983 */ /* 0x000f260000100800 */
        /* <DEDUP_REMOVED lines=33> */
[----:B------:R-:W-:Y:S02]  /*4d40*/  PRMT R213, RZ, 0x7610, R213 ;  /* 0x00007610ffd57816 */ /* 0x000fe400000000d5 */
[----:B------:R-:W-:Y:S02]  /*4d50*/  PRMT R214, RZ, 0x7610, R214 ;  /* 0x00007610ffd67816 */ /* 0x000fe400000000d6 */
[----:B------:R-:W-:Y:S02]  /*4d60*/  PRMT R215, RZ, 0x7610, R215 ;  /* 0x00007610ffd77816 */ /* 0x000fe400000000d7 */
[----:B------:R-:W-:Y:S02]  /*4d70*/  PRMT R216, RZ, 0x7610, R216 ;  /* 0x00007610ffd87816 */ /* 0x000fe400000000d8 */
[----:B------:R-:W-:Y:S02]  /*4d80*/  PRMT R217, RZ, 0x7610, R217 ;  /* 0x00007610ffd97816 */ /* 0x000fe400000000d9 */
[----:B------:R-:W-:-:S02]  /*4d90*/  PRMT R218, RZ, 0x7610, R218 ;  /* 0x00007610ffda7816 */ /* 0x000fc400000000da */
[----:B------:R-:W-:Y:S02]  /*4da0*/  PRMT R219, RZ, 0x7610, R219 ;  /* 0x00007610ffdb7816 */ /* 0x000fe400000000db */
[----:B------:R-:W-:Y:S02]  /*4db0*/  PRMT R220, RZ, 0x7610, R220 ;  /* 0x00007610ffdc7816 */ /* 0x000fe400000000dc */
[----:B------:R-:W-:Y:S02]  /*4dc0*/  LOP3.LUT R195, R195, 0xffff, RZ, 0xc0, !PT ;  /* 0x0000ffffc3c37812 */ /* 0x000fe400078ec0ff */
[----:B------:R-:W-:Y:S02]  /*4dd0*/  LOP3.LUT R194, R194, 0xffff, RZ, 0xc0, !PT ;  /* 0x0000ffffc2c27812 */ /* 0x000fe400078ec0ff */
[----:B------:R-:W-:Y:S02]  /*4de0*/  LOP3.LUT R187, R187, 0xffff, RZ, 0xc0, !PT ;  /* 0x0000ffffbbbb7812 */ /* 0x000fe400078ec0ff */
[----:B------:R-:W-:-:S02]  /*4df0*/  PRMT R195, R195, 0x3340, R194 ;  /* 0x00003340c3c37816 */ /* 0x000fc400000000c2 */
[----:B------:R-:W-:Y:S02]  /*4e00*/  LOP3.LUT R186, R186, 0xffff, RZ, 0xc0, !PT ;  /* 0x0000ffffbaba7812 */ /* 0x000fe400078ec0ff */
[----:B------:R-:W-:Y:S02]  /*4e10*/  PRMT R194, RZ, 0x7610, R194 ;  /* 0x00007610ffc27816 */ /* 0x000fe400000000c2 */
[----:B------:R-:W-:Y:S02]  /*4e20*/  LOP3.LUT R155, R155, 0xffff, RZ, 0xc0, !PT ;  /* 0x0000ffff9b9b7812 */ /* 0x000fe400078ec0ff */
[----:B------:R-:W-:Y:S02]  /*4e30*/  LOP3.LUT R175, R175, 0xffff, RZ, 0xc0, !PT ;  /* 0x0000ffffafaf7812 */ /* 0x000fe400078ec0ff */
[----:B------:R-:W-:Y:S02]  /*4e40*/  LOP3.LUT R21, R21, 0xffff, RZ, 0xc0, !PT ;  /* 0x0000ffff15157812 */ /* 0x000fe400078ec0ff */
[----:B------:R-:W-:-:S02]  /*4e50*/  LOP3.LUT R158, R158, 0xffff, RZ, 0xc0, !PT ;  /* 0x0000ffff9e9e7812 */ /* 0x000fc400078ec0ff */
[----:B------:R-:W-:Y:S02]  /*4e60*/  LOP3.LUT R154, R154, 0xffff, RZ, 0xc0, !PT ;  /* 0x0000ffff9a9a7812 */ /* 0x000fe400078ec0ff */
[----:B------:R-:W-:Y:S02]  /*4e70*/  PRMT R21, R21, 0x3340, R158 ;  /* 0x0000334015157816 */ /* 0x000fe4000000009e */
[----:B------:R-:W-:Y:S02]  /*4e80*/  LOP3.LUT R158, R163, 0xffff, RZ, 0xc0, !PT ;  /* 0x0000ffffa39e7812 */ /* 0x000fe400078ec0ff */
[----:B------:R-:W-:Y:S02]  /*4e90*/  SHF.R.S32.HI R163, RZ, 0x1f, R3 ;  /* 0x0000001fffa37819 */ /* 0x000fe40000011403 */
[----:B------:R-:W-:Y:S02]  /*4ea0*/  PRMT R158, R154, 0x3340, R158 ;  /* 0x000033409a9e7816 */ /* 0x000fe4000000009e */
[----:B------:R-:W-:-:S02]  /*4eb0*/  LOP3.LUT R22, R22, 0xffff, RZ, 0xc0, !PT ;  /* 0x0000ffff16167812 */ /* 0x000fc400078ec0ff */
[----:B------:R-:W-:Y:S02]  /*4ec0*/  LOP3.LUT R153, R153, 0xffff, RZ, 0xc0, !PT ;  /* 0x0000ffff99997812 */ /* 0x000fe400078ec0ff */
[----:B------:R-:W-:-:S04]  /*4ed0*/  LOP3.LUT R173, R173, 0xffff, RZ, 0xc0, !PT ;  /* 0x0000ffffadad7812 */ /* 0x000fc800078ec0ff */
[--C-:B------:R-:W-:Y:S02]  /*4ee0*/  PRMT R153, R153, 0x3340, R173.reuse ;  /* 0x0000334099997816 */ /* 0x100fe400000000ad */
[----:B------:R-:W-:Y:S02]  /*4ef0*/  PRMT R173, RZ, 0x7610, R173 ;  /* 0x00007610ffad7816 */ /* 0x000fe400000000ad */
[----:B------:R-:W-:Y:S01]  /*4f00*/  LOP3.LUT R23, R23, 0xffff, RZ, 0xc0, !PT ;  /* 0x0000ffff17177812 */ /* 0x000fe200078ec0ff */
[----:B---3--:R-:W-:-:S05]  /*4f10*/  IMAD.X R189, R13, 0x1, R189, P0 ;  /* 0x000000010dbd7824 */ /* 0x008fca00000e06bd */
[----:B------:R0:W3:Y:S02]  /*4f20*/  @P1 LDG.E.U8 R212, desc[UR14][R188.64] ;  /* 0x0000000ebcd41981 */ /* 0x0000e4000c1e1100 */
[----:B0-----:R-:W-:-:S05]  /*4f30*/  IADD3 R188, P0, R11, R238, RZ ;  /* 0x000000ee0bbc7210 */ /* 0x001fca0007f1e0ff */
[----:B------:R-:W-:-:S05]  /*4f40*/  IMAD.X R189, R13, 0x1, R235, P0 ;  /* 0x000000010dbd7824 */ /* 0x000fca00000e06eb */
[----:B------:R0:W2:Y:S01]  /*4f50*/  @P1 LDG.E.U8 R213, desc[UR14][R188.64] ;  /* 0x0000000ebcd51981 */ /* 0x0000a2000c1e1100 */
[----:B------:R-:W-:Y:S02]  /*4f60*/  ISETP.GE.AND P0, PT, R14, R0, PT ;  /* 0x000000000e00720c */ /* 0x000fe40003f06270 */
[----:B------:R-:W-:Y:S02]  /*4f70*/  SHF.R.S32.HI R238, RZ, 0x1f, R3 ;  /* 0x0000001fffee7819 */ /* 0x000fe40000011403 */
[----:B0-----:R-:W-:-:S04]  /*4f80*/  IADD3 R188, P1, R3, UR49, RZ ;  /* 0x0000003103bc7c10 */ /* 0x001fc8000ff3e0ff */
[----:B------:R-:W-:Y:S01]  /*4f90*/  IADD3.X R189, R238, UR35, RZ, P1, !PT ;  /* 0x00000023eebd7c10 */ /* 0x000fe20008ffe4ff */
[----:B------:R-:W-:Y:S06]  /*4fa0*/  BAR.SYNC.DEFER_BLOCKING 0x0 ;  /* 0x0000000000007b1d */ /* 0x000fec0000010000 */
[----:B------:R0:W2:Y:S02]  /*4fb0*/  @!P0 LDG.E.U8 R214, desc[UR14][R188.64] ;  /* 0x0000000ebcd68981 */ /* 0x0000a4000c1e1100 */
[----:B0-----:R-:W-:-:S04]  /*4fc0*/  IADD3 R188, P1, R3, UR48, RZ ;  /* 0x0000003003bc7c10 */ /* 0x001fc8000ff3e0ff */
[----:B------:R-:W-:-:S05]  /*4fd0*/  IADD3.X R189, R238, UR34, RZ, P1, !PT ;  /* 0x00000022eebd7c10 */ /* 0x000fca0008ffe4ff */
        /* <DEDUP_REMOVED lines=15> */
[----:B------:R0:W2:Y:S01]  /*50d0*/  @!P0 LDG.E.U8 R220, desc[UR14][R188.64] ;  /* 0x0000000ebcdc8981 */ /* 0x0000a2000c1e1100 */
[----:B------:R-:W-:Y:S02]  /*50e0*/  PRMT R235, R187, 0x3340, R186 ;  /* 0x00003340bbeb7816 */ /* 0x000fe400000000ba */
[----:B0-----:R-:W-:-:S04]  /*50f0*/  IADD3 R188, P1, R3, UR42, RZ ;  /* 0x0000002a03bc7c10 */ /* 0x001fc8000ff3e0ff */
[----:B------:R-:W-:Y:S02]  /*5100*/  IADD3.X R189, R238, UR28, RZ, P1, !PT ;  /* 0x0000001ceebd7c10 */ /* 0x000fe40008ffe4ff */
[----:B------:R-:W-:-:S03]  /*5110*/  IADD3 R186, P1, R3, UR41, RZ ;  /* 0x0000002903ba7c10 */ /* 0x000fc6000ff3e0ff */
[----:B------:R0:W2:Y:S01]  /*5120*/  @!P0 LDG.E.U8 R194, desc[UR14][R188.64] ;  /* 0x0000000ebcc28981 */ /* 0x0000a2000c1e1100 */
[----:B------:R-:W-:Y:S02]  /*5130*/  IADD3.X R187, R238, UR27, RZ, P1, !PT ;  /* 0x0000001beebb7c10 */ /* 0x000fe40008ffe4ff */
[----:B------:R-:W-:Y:S02]  /*5140*/  PRMT R238, R155, 0x3340, R175 ;  /* 0x000033409bee7816 */ /* 0x000fe400000000af */
[----:B0-----:R-:W-:Y:S02]  /*5150*/  PRMT R188, RZ, 0x7610, R188 ;  /* 0x00007610ffbc7816 */ /* 0x001fe400000000bc */
[----:B------:R-:W-:-:S04]  /*5160*/  SHF.R.S32.HI R155, RZ, 0x1f, R3 ;  /* 0x0000001fff9b7819 */ /* 0x000fc80000011403 */
[----:B------:R0:W2:Y:S01]  /*5170*/  @!P0 LDG.E.U8 R188, desc[UR14][R186.64] ;  /* 0x0000000ebabc8981 */ /* 0x0000a2000c1e1100 */
[----:B------:R-:W-:Y:S02]  /*5180*/  PRMT R175, RZ, 0x7610, R175 ;  /* 0x00007610ffaf7816 */ /* 0x000fe400000000af */
[----:B0-----:R-:W-:-:S04]  /*5190*/  IADD3 R186, P1, R3, UR40, RZ ;  /* 0x0000002803ba7c10 */ /* 0x001fc8000ff3e0ff */
[----:B------:R-:W-:-:S05]  /*51a0*/  IADD3.X R187, R155, UR26, RZ, P1, !PT ;  /* 0x0000001a9bbb7c10 */ /* 0x000fca0008ffe4ff */
[----:B------:R0:W2:Y:S01]  /*51b0*/  @!P0 LDG.E.U8 R175, desc[UR14][R186.64] ;  /* 0x0000000ebaaf8981 */ /* 0x0000a2000c1e1100 */
[----:B------:R-:W-:Y:S02]  /*51c0*/  PRMT R189, RZ, 0x7610, R189 ;  /* 0x00007610ffbd7816 */ /* 0x000fe400000000bd */
[----:B0-----:R-:W-:-:S04]  /*51d0*/  IADD3 R186, P1, R3, UR39, RZ ;  /* 0x0000002703ba7c10 */ /* 0x001fc8000ff3e0ff */
[----:B------:R-:W-:Y:S02]  /*51e0*/  IADD3.X R187, R155, UR25, RZ, P1, !PT ;  /* 0x000000199bbb7c10 */ /* 0x000fe40008ffe4ff */
[----:B------:R-:W-:-:S03]  /*51f0*/  IADD3 R154, P1, R3, UR38, RZ ;  /* 0x00000026039a7c10 */ /* 0x000fc6000ff3e0ff */
[----:B------:R0:W2:Y:S01]  /*5200*/  @!P0 LDG.E.U8 R189, desc[UR14][R186.64] ;  /* 0x0000000ebabd8981 */ /* 0x0000a2000c1e1100 */
[----:B------:R-:W-:Y:S02]  /*5210*/  IADD3.X R155, R163, UR24, RZ, P1, !PT ;  /* 0x00000018a39b7c10 */ /* 0x000fe40008ffe4ff */
[----:B------:R-:W-:Y:S02]  /*5220*/  LOP3.LUT R163, R174, 0xffff, RZ, 0xc0, !PT ;  /* 0x0000ffffaea37812 */ /* 0x000fe400078ec0ff */
[----:B0-----:R-:W-:Y:S02]  /*5230*/  PRMT R186, RZ, 0x7610, R186 ;  /* 0x00007610ffba7816 */ /* 0x001fe400000000ba */
[----:B------:R-:W-:Y:S02]  /*5240*/  PRMT R163, R22, 0x3340, R163 ;  /* 0x0000334016a37816 */ /* 0x000fe400000000a3 */
[----:B------:R-:W-:Y:S02]  /*5250*/  SHF.R.S32.HI R22, RZ, 0x1f, R3 ;  /* 0x0000001fff167819 */ /* 0x000fe40000011403 */
[----:B------:R0:W2:Y:S01]  /*5260*/  @!P0 LDG.E.U8 R186, desc[UR14][R154.64] ;  /* 0x0000000e9aba8981 */ /* 0x0000a2000c1e1100 */
[----:B------:R-:W-:-:S02]  /*5270*/  PRMT R174, RZ, 0x7610, R174 ;  /* 0x00007610ffae7816 */ /* 0x000fc400000000ae */
[----:B0-----:R-:W-:-:S04]  /*5280*/  IADD3 R154, P1, R3, UR37, RZ ;  /* 0x00000025039a7c10 */ /* 0x001fc8000ff3e0ff */
[----:B------:R-:W-:-:S05]  /*5290*/  IADD3.X R155, R22, UR51, RZ, P1, !PT ;  /* 0x00000033169b7c10 */ /* 0x000fca0008ffe4ff */
[----:B------:R0:W2:Y:S02]  /*52a0*/  @!P0 LDG.E.U8 R174, desc[UR14][R154.64] ;  /* 0x0000000e9aae8981 */ /* 0x0000a4000c1e1100 */
[----:B0-----:R-:W-:-:S05]  /*52b0*/  IADD3 R154, P1, R3, R15, RZ ;  /* 0x0000000f039a7210 */ /* 0x001fca0007f3e0ff */
[----:B------:R-:W-:Y:S01]  /*52c0*/  IMAD.X R155, R22, 0x1, R2, P1 ;  /* 0x00000001169b7824 */ /* 0x000fe200008e0602 */
[----:B------:R-:W-:-:S04]  /*52d0*/  IADD3 R22, P1, R3, R10, RZ ;  /* 0x0000000a03167210 */ /* 0x000fc80007f3e0ff */
[----:B------:R0:W2:Y:S01]  /*52e0*/  @!P0 LDG.E.U8 R173, desc[UR14][R154.64] ;  /* 0x0000000e9aad8981 */ /* 0x0000a2000c1e1100 */
[----:B------:R-:W-:Y:S02]  /*52f0*/  PRMT R187, RZ, 0x7610, R187 ;  /* 0x00007610ffbb7816 */ /* 0x000fe400000000bb */
[----:B0-----:R-:W-:Y:S02]  /*5300*/  LOP3.LUT R154, R159, 0xffff, RZ, 0xc0, !PT ;  /* 0x0000ffff9f9a7812 */ /* 0x001fe400078ec0ff */
[----:B------:R-:W-:Y:S02]  /*5310*/  SHF.R.S32.HI R159, RZ, 0x1f, R3 ;  /* 0x0000001fff9f7819 */ /* 0x000fe40000011403 */
[----:B------:R-:W-:-:S03]  /*5320*/  PRMT R154, R23, 0x3340, R154 ;  /* 0x00003340179a7816 */ /* 0x000fc6000000009a */
[----:B------:R-:W-:Y:S01]  /*5330*/  IMAD.X R23, R159, 0x1, R12, P1 ;  /* 0x000000019f177824 */ /* 0x000fe200008e060c */
[----:B------:R-:W-:-:S04]  /*5340*/  LOP3.LUT R155, R164, 0xffff, RZ, 0xc0, !PT ;  /* 0x0000ffffa49b7812 */ /* 0x000fc800078ec0ff */
[----:B------:R0:W2:Y:S01]  /*5350*/  @!P0 LDG.E.U8 R187, desc[UR14][R22.64] ;  /* 0x0000000e16bb8981 */ /* 0x0000a2000c1e1100 */
[----:B------:R-:W-:Y:S02]  /*5360*/  PRMT R164, RZ, 0x7610, R164 ;  /* 0x00007610ffa47816 */ /* 0x000fe400000000a4 */
[----:B0-----:R-:W-:-:S04]  /*5370*/  IADD3 R22, P1, R3, UR50, RZ ;  /* 0x0000003203167c10 */ /* 0x001fc8000ff3e0ff */
[----:B------:R-:W-:-:S05]  /*5380*/  IADD3.X R23, R159, UR36, RZ, P1, !PT ;  /* 0x000000249f177c10 */ /* 0x000fca0008ffe4ff */
[----:B------:R0:W2:Y:S01]  /*5390*/  @!P0 LDG.E.U8 R164, desc[UR14][R22.64] ;  /* 0x0000000e16a48981 */ /* 0x0000a2000c1e1100 */
[----:B------:R-:W-:Y:S02]  /*53a0*/  LOP3.LUT R184, R184, 0xffff, RZ, 0xc0, !PT ;  /* 0x0000ffffb8b87812 */ /* 0x000fe400078ec0ff */
[----:B------:R-:W-:-:S04]  /*53b0*/  LOP3.LUT R160, R160, 0xffff, RZ, 0xc0, !PT ;  /* 0x0000ffffa0a07812 */ /* 0x000fc800078ec0ff */
[----:B------:R-:W-:Y:S02]  /*53c0*/  PRMT R160, R160, 0x3340, R184 ;  /* 0x00003340a0a07816 */ /* 0x000fe400000000b8 */
[----:B------:R-:W1:Y:S01]  /*53d0*/  S2R R184, SR_TID.X ;  /* 0x0000000000b87919 */ /* 0x000e620000002100 */
[----:B------:R-:W-:Y:S02]  /*53e0*/  LOP3.LUT R20, R20, 0xffff, RZ, 0xc0, !PT ;  /* 0x0000ffff14147812 */ /* 0x000fe400078ec0ff */
[----:B0-----:R-:W-:Y:S02]  /*53f0*/  LOP3.LUT R23, R172, 0xffff, RZ, 0xc0, !PT ;  /* 0x0000ffffac177812 */ /* 0x001fe400078ec0ff */
[----:B------:R-:W-:Y:S02]  /*5400*/  LOP3.LUT R159, R165, 0xffff, RZ, 0xc0, !PT ;  /* 0x0000ffffa59f7812 */ /* 0x000fe400078ec0ff */
[----:B------:R-:W-:Y:S02]  /*5410*/  PRMT R23, R20, 0x3340, R23 ;  /* 0x0000334014177816 */ /* 0x000fe40000000017 */
[----:B------:R-:W-:-:S02]  /*5420*/  LOP3.LUT R168, R168, 0xffff, RZ, 0xc0, !PT ;  /* 0x0000ffffa8a87812 */ /* 0x000fc400078ec0ff */
[----:B------:R-:W-:Y:S02]  /*5430*/  LOP3.LUT R178, R178, 0xffff, RZ, 0xc0, !PT ;  /* 0x0000ffffb2b27812 */ /* 0x000fe400078ec0ff */
[----:B------:R-:W-:Y:S02]  /*5440*/  LOP3.LUT R165, R170, 0xffff, RZ, 0xc0, !PT ;  /* 0x0000ffffaaa57812 */ /* 0x000fe400078ec0ff */
[----:B------:R-:W-:Y:S02]  /*5450*/  LOP3.LUT R182, R182, 0xffff, RZ, 0xc0, !PT ;  /* 0x0000ffffb6b67812 */ /* 0x000fe400078ec0ff */
[----:B------:R-:W-:Y:S02]  /*5460*/  LOP3.LUT R20, R167, 0xffff, RZ, 0xc0, !PT ;  /* 0x0000ffffa7147812 */ /* 0x000fe400078ec0ff */
[----:B------:R-:W-:Y:S02]  /*5470*/  LOP3.LUT R177, R177, 0xffff, RZ, 0xc0, !PT ;  /* 0x0000ffffb1b17812 */ /* 0x000fe400078ec0ff */
        /* <DEDUP_REMOVED lines=11> */
[----:B------:R-:W-:Y:S02]  /*5530*/  PRMT R167, R168, 0x3340, R178 ;  /* 0x00003340a8a77816 */ /* 0x000fe400000000b2 */
[----:B------:R-:W-:-:S02]  /*5540*/  LOP3.LUT R183, R183, 0xffff, RZ, 0xc0, !PT ;  /* 0x0000ffffb7b77812 */ /* 0x000fc400078ec0ff */
[----:B------:R-:W-:Y:S02]  /*5550*/  PRMT R165, R165, 0x3340, R182 ;  /* 0x00003340a5a57816 */ /* 0x000fe400000000b6 */
[----:B------:R-:W-:Y:S02]  /*5560*/  PRMT R168, R20, 0x3340, R177 ;  /* 0x0000334014a87816 */ /* 0x000fe400000000b1 */
[----:B------:R-:W-:Y:S02]  /*5570*/  PRMT R169, R169, 0x3340, R181 ;  /* 0x00003340a9a97816 */ /* 0x000fe400000000b5 */
[----:B------:R-:W-:Y:S02]  /*5580*/  PRMT R161, R161, 0x3340, R180 ;  /* 0x00003340a1a17816 */ /* 0x000fe400000000b4 */
[----:B------:R-:W-:Y:S02]  /*5590*/  PRMT R156, R156, 0x3340, R179 ;  /* 0x000033409c9c7816 */ /* 0x000fe400000000b3 */
[----:B------:R-:W-:-:S02]  /*55a0*/  LOP3.LUT R157, R157, 0xffff, RZ, 0xc0, !PT ;  /* 0x0000ffff9d9d7812 */ /* 0x000fc400078ec0ff */
[----:B------:R-:W-:Y:S02]  /*55b0*/  LOP3.LUT R197, R197, 0xffff, RZ, 0xc0, !PT ;  /* 0x0000ffffc5c57812 */ /* 0x000fe400078ec0ff */
[----:B------:R-:W-:Y:S02]  /*55c0*/  PRMT R162, R162, 0x3340, R176 ;  /* 0x00003340a2a27816 */ /* 0x000fe400000000b0 */
        /* <DEDUP_REMOVED lines=8> */
[----:B-----5:R-:W-:Y:S02]  /*5650*/  LOP3.LUT R182, R210, 0xffff, RZ, 0xc0, !PT ;  /* 0x0000ffffd2b67812 */ /* 0x020fe400078ec0ff */
[----:B---3--:R-:W-:-:S02]  /*5660*/  LOP3.LUT R212, R212, 0xffff, RZ, 0xc0, !PT ;  /* 0x0000ffffd4d47812 */ /* 0x008fc400078ec0ff */
        /* <DEDUP_REMOVED lines=8> */
[----:B----4-:R-:W-:Y:S02]  /*56f0*/  LOP3.LUT R180, R207, 0xffff, RZ, 0xc0, !PT ;  /* 0x0000ffffcfb47812 */ /* 0x010fe400078ec0ff */
[----:B------:R-:W-:Y:S02]  /*5700*/  LOP3.LUT R209, R209, 0xffff, RZ, 0xc0, !PT ;  /* 0x0000ffffd1d17812 */ /* 0x000fe400078ec0ff */
[----:B--2---:R-:W-:Y:S02]  /*5710*/  LOP3.LUT R181, R211, 0xffff, RZ, 0xc0, !PT ;  /* 0x0000ffffd3b57812 */ /* 0x004fe400078ec0ff */
[----:B------:R-:W-:-:S02]  /*5720*/  LOP3.LUT R213, R213, 0xffff, RZ, 0xc0, !PT ;  /* 0x0000ffffd5d57812 */ /* 0x000fc400078ec0ff */
[----:B------:R-:W-:Y:S02]  /*5730*/  PRMT R155, R152, 0x3340, R155 ;  /* 0x00003340989b7816 */ /* 0x000fe4000000009b */
[----:B------:R-:W-:Y:S02]  /*5740*/  PRMT R22, R22, 0x3340, R185 ;  /* 0x0000334016167816 */ /* 0x000fe400000000b9 */
[----:B------:R-:W-:Y:S02]  /*5750*/  PRMT R159, R159, 0x3340, R183 ;  /* 0x000033409f9f7816 */ /* 0x000fe400000000b7 */
[----:B------:R-:W-:Y:S02]  /*5760*/  PRMT R152, R235, 0x5410, R21 ;  /* 0x00005410eb987816 */ /* 0x000fe40000000015 */
[----:B------:R-:W-:Y:S02]  /*5770*/  PRMT R157, R157, 0x3340, R197 ;  /* 0x000033409d9d7816 */ /* 0x000fe400000000c5 */
[----:B------:R-:W-:-:S02]  /*5780*/  PRMT R170, R170, 0x3340, R200 ;  /* 0x00003340aaaa7816 */ /* 0x000fc400000000c8 */
        /* <DEDUP_REMOVED lines=22> */
[----:B------:R-:W-:Y:S02]  /*58f0*/  LOP3.LUT R185, R9, 0x10, RZ, 0x3c, !PT ;  /* 0x0000001009b97812 */ /* 0x000fe400078e3cff */
[----:B------:R-:W-:-:S02]  /*5900*/  PRMT R161, R166, 0x5410, R172 ;  /* 0x00005410a6a17816 */ /* 0x000fc400000000ac */
[----:B------:R-:W-:Y:S02]  /*5910*/  PRMT R162, R176, 0x5410, R179 ;  /* 0x00005410b0a27816 */ /* 0x000fe400000000b3 */
[----:B------:R-:W-:Y:S02]  /*5920*/  PRMT R163, R180, 0x5410, R181 ;  /* 0x00005410b4a37816 */ /* 0x000fe400000000b5 */
[----:B-1----:R-:W-:Y:S01]  /*5930*/  LOP3.LUT R184, R184, 0x7f, RZ, 0xc0, !PT ;  /* 0x0000007fb8b87812 */ /* 0x002fe200078ec0ff */
[----:B------:R0:W-:Y:S04]  /*5940*/  STS.128 [R9+UR12], R20 ;  /* 0x0000001409007988 */ /* 0x0001e80008000c0c */
[----:B------:R-:W-:Y:S04]  /*5950*/  STS.128 [R9+UR12+0x1000], R152 ;  /* 0x0010009809007988 */ /* 0x000fe80008000c0c */
[----:B------:R-:W-:Y:S04]  /*5960*/  STS.128 [R185+UR12], R156 ;  /* 0x0000009cb9007988 */ /* 0x000fe80008000c0c */
[----:B------:R1:W-:Y:S04]  /*5970*/  STS.128 [R185+UR12+0x1000], R160 ;  /* 0x001000a0b9007988 */ /* 0x0003e80008000c0c */
[----:B------:R2:W-:Y:S01]  /*5980*/  STS.U8 [R184+UR12+0x2700], R214 ;  /* 0x002700d6b8007988 */ /* 0x0005e2000800000c */
[----:B------:R-:W-:Y:S01]  /*5990*/  UMOV UR9, 0xc0000010 ;  /* 0xc000001000097882 */ /* 0x000fe20000000000 */
[----:B------:R-:W-:Y:S01]  /*59a0*/  UMOV UR6, UR10 ;  /* 0x0000000a00067c82 */ /* 0x000fe20008000000 */
[----:B------:R-:W-:Y:S01]  /*59b0*/  UMOV UR7, UR11 ;  /* 0x0000000b00077c82 */ /* 0x000fe20008000000 */
[----:B------:R2:W-:Y:S01]  /*59c0*/  STS.U8 [R184+UR12+0x2600], R216 ;  /* 0x002600d8b8007988 */ /* 0x0005e2000800000c */
[----:B------:R-:W-:Y:S01]  /*59d0*/  UMOV UR18, UR10 ;  /* 0x0000000a00127c82 */ /* 0x000fe20008000000 */
[----:B------:R-:W-:Y:S01]  /*59e0*/  UMOV UR19, UR11 ;  /* 0x0000000b00137c82 */ /* 0x000fe20008000000 */
[----:B------:R-:W-:Y:S01]  /*59f0*/  UMOV UR22, UR10 ;  /* 0x0000000a00167c82 */ /* 0x000fe20008000000 */
[----:B------:R2:W-:Y:S01]  /*5a00*/  STS.U8 [R184+UR12+0x2500], R218 ;  /* 0x002500dab8007988 */ /* 0x0005e2000800000c */
[----:B------:R-:W-:Y:S01]  /*5a10*/  UMOV UR23, UR11 ;  /* 0x0000000b00177c82 */ /* 0x000fe20008000000 */
[----:B0-----:R-:W0:Y:S02]  /*5a20*/  LDC R20, c[0x0][0x238] ;  /* 0x00008e00ff147b82 */ /* 0x001e240000000800 */
[----:B------:R2:W-:Y:S01]  /*5a30*/  STS.U8 [R184+UR12+0x2400], R220 ;  /* 0x002400dcb8007988 */ /* 0x0005e2000800000c */
[----:B-1----:R-:W-:-:S03]  /*5a40*/  LOP3.LUT R185, R184, 0x10, RZ, 0x3c, !PT ;  /* 0x00000010b8b97812 */ /* 0x002fc600078e3cff */
[----:B------:R2:W-:Y:S04]  /*5a50*/  STS.U8 [R184+UR12+0x2300], R188 ;  /* 0x002300bcb8007988 */ /* 0x0005e8000800000c */
        /* <DEDUP_REMOVED lines=10> */
[----:B------:R2:W-:Y:S01]  /*5b00*/  STS.U8 [R185+UR12+0x2780], R164 ;  /* 0x002780a4b9007988 */ /* 0x0005e2000800000c */
[----:B------:R1:W-:Y:S06]  /*5b10*/  MEMBAR.ALL.CTA ;  /* 0x0000000000007992 */ /* 0x0003ec0000008000 */
[----:B-1----:R-:W1:Y:S02]  /*5b20*/  FENCE.VIEW.ASYNC.S ;  /* 0x00000000000073c6 */ /* 0x002e640000000000 */
[----:B-1----:R-:W-:Y:S06]  /*5b30*/  BAR.SYNC.DEFER_BLOCKING 0x0 ;  /* 0x0000000000007b1d */ /* 0x002fec0000010000 */
[----:B------:R-:W-:-:S06]  /*5b40*/  WARPGROUP.ARRIVE ;  /* 0x00000000000079c5 */ /* 0x000fcc0000000000 */
[----:B------:R-:W-:Y:S04]  /*5b50*/  QGMMA.64x64x32.F32.E5M2.E5M2 R120, gdesc[UR8], R120 ;  /* 0x00e00000087879f3 */ /* 0x000fe80008703878 */
[----:B------:R-:W-:Y:S04]  /*5b60*/  QGMMA.64x64x32.F32.E5M2.E5M2 R88, gdesc[UR4], R88 ;  /* 0x00e00000045879f3 */ /* 0x000fe80008703858 */
[----:B------:R-:W-:Y:S04]  /*5b70*/  QGMMA.64x64x32.F32.E5M2.E5M2 R56, gdesc[UR16], R56 ;  /* 0x00e00000103879f3 */ /* 0x000fe80008703838 */
[----:B------:R-:W-:Y:S01]  /*5b80*/  QGMMA.64x64x32.F32.E5M2.E5M2 R24, gdesc[UR20], R24, gsb0 ;  /* 0x00e00000141879f3 */ /* 0x000fe20008003818 */
[----:B------:R-:W-:-:S02]  /*5b90*/  UIADD3 UR13, UR13, -0x1, URZ ;  /* 0xffffffff0d0d7890 */ /* 0x000fc4000fffe03f */
[----:B------:R-:W-:-:S04]  /*5ba0*/  UIADD3 UR50, UP0, UR52, UR50, URZ ;  /* 0x0000003234327290 */ /* 0x000fc8000ff1e03f */
[----:B------:R-:W-:Y:S01]  /*5bb0*/  ISETP.NE.U32.AND P0, PT, RZ, UR13, PT ;  /* 0x0000000dff007c0c */ /* 0x000fe2000bf05070 */
[----:B------:R-:W-:Y:S02]  /*5bc0*/  UIADD3 UR49, UP4, UR52, UR49, URZ ;  /* 0x0000003134317290 */ /* 0x000fe4000ff9e03f */
[----:B------:R-:W-:Y:S02]  /*5bd0*/  UIADD3 UR48, UP3, UR52, UR48, URZ ;  /* 0x0000003034307290 */ /* 0x000fe4000ff7e03f */
[----:B------:R-:W-:Y:S02]  /*5be0*/  UIADD3 UR47, UP6, UR52, UR47, URZ ;  /* 0x0000002f342f7290 */ /* 0x000fe4000ffde03f */
[----:B------:R-:W-:Y:S02]  /*5bf0*/  UIADD3 UR46, UP5, UR52, UR46, URZ ;  /* 0x0000002e342e7290 */ /* 0x000fe4000ffbe03f */
[----:B------:R-:W-:Y:S02]  /*5c00*/  UIADD3 UR45, UP2, UR52, UR45, URZ ;  /* 0x0000002d342d7290 */ /* 0x000fe4000ff5e03f */
[----:B------:R-:W-:Y:S01]  /*5c10*/  UIADD3 UR44, UP1, UR52, UR44, URZ ;  /* 0x0000002c342c7290 */ /* 0x000fe2000ff3e03f */
[----:B0-----:R-:W-:Y:S01]  /*5c20*/  IMAD.SHL.U32 R20, R20, 0x20, RZ ;  /* 0x0000002014147824 */ /* 0x001fe200078e00ff */
[----:B------:R-:W-:Y:S01]  /*5c30*/  UIADD3.X UR36, UR53, UR36, URZ, UP0, !UPT ;  /* 0x0000002435247290 */ /* 0x000fe200087fe43f */
[----:B------:R-:W-:Y:S01]  /*5c40*/  IADD3 R15, P1, R15, UR52, RZ ;  /* 0x000000340f0f7c10 */ /* 0x000fe2000ff3e0ff */
[----:B------:R-:W-:Y:S01]  /*5c50*/  UIADD3.X UR35, UR53, UR35, URZ, UP4, !UPT ;  /* 0x0000002335237290 */ /* 0x000fe2000a7fe43f */
[----:B------:R-:W-:Y:S01]  /*5c60*/  IADD3 R10, P2, R10, UR52, RZ ;  /* 0x000000340a0a7c10 */ /* 0x000fe2000ff5e0ff */
[----:B------:R-:W-:-:S02]  /*5c70*/  UIADD3.X UR34, UR53, UR34, URZ, UP3, !UPT ;  /* 0x0000002235227290 */ /* 0x000fc40009ffe43f */
[----:B------:R-:W-:Y:S02]  /*5c80*/  UIADD3.X UR33, UR53, UR33, URZ, UP6, !UPT ;  /* 0x0000002135217290 */ /* 0x000fe4000b7fe43f */
[----:B------:R-:W-:Y:S02]  /*5c90*/  UIADD3.X UR32, UR53, UR32, URZ, UP5, !UPT ;  /* 0x0000002035207290 */ /* 0x000fe4000affe43f */
[----:B------:R-:W-:Y:S02]  /*5ca0*/  UIADD3.X UR31, UR53, UR31, URZ, UP2, !UPT ;  /* 0x0000001f351f7290 */ /* 0x000fe400097fe43f */
[----:B------:R-:W-:Y:S02]  /*5cb0*/  UIADD3.X UR30, UR53, UR30, URZ, UP1, !UPT ;  /* 0x0000001e351e7290 */ /* 0x000fe40008ffe43f */
[----:B------:R-:W-:Y:S02]  /*5cc0*/  UIADD3 UR43, UP0, UR52, UR43, URZ ;  /* 0x0000002b342b7290 */ /* 0x000fe4000ff1e03f */
[----:B------:R-:W-:-:S02]  /*5cd0*/  UIADD3 UR42, UP4, UR52, UR42, URZ ;  /* 0x0000002a342a7290 */ /* 0x000fc4000ff9e03f */
[----:B------:R-:W-:Y:S02]  /*5ce0*/  UIADD3 UR41, UP3, UR52, UR41, URZ ;  /* 0x0000002934297290 */ /* 0x000fe4000ff7e03f */
[----:B------:R-:W-:Y:S02]  /*5cf0*/  UIADD3 UR40, UP6, UR52, UR40, URZ ;  /* 0x0000002834287290 */ /* 0x000fe4000ffde03f */
[----:B------:R-:W-:Y:S02]  /*5d00*/  UIADD3 UR39, UP5, UR52, UR39, URZ ;  /* 0x0000002734277290 */ /* 0x000fe4000ffbe03f */
[----:B------:R-:W-:Y:S02]  /*5d10*/  UIADD3 UR38, UP2, UR52, UR38, URZ ;  /* 0x0000002634267290 */ /* 0x000fe4000ff5e03f */
[----:B------:R-:W-:Y:S01]  /*5d20*/  UIADD3 UR37, UP1, UR52, UR37, URZ ;  /* 0x0000002534257290 */ /* 0x000fe2000ff3e03f */
[----:B------:R-:W-:Y:S01]  /*5d30*/  IADD3 R11, P3, R20, R11, RZ ;  /* 0x0000000b140b7210 */ /* 0x000fe20007f7e0ff */
[----:B------:R-:W-:-:S02]  /*5d40*/  UIADD3.X UR29, UR53, UR29, URZ, UP0, !UPT ;  /* 0x0000001d351d7290 */ /* 0x000fc400087fe43f */
[----:B------:R-:W-:Y:S01]  /*5d50*/  IADD3.X R2, R2, UR53, RZ, P1, !PT ;  /* 0x0000003502027c10 */ /* 0x000fe20008ffe4ff */
[----:B------:R-:W-:Y:S02]  /*5d60*/  UIADD3.X UR28, UR53, UR28, URZ, UP4, !UPT ;  /* 0x0000001c351c7290 */ /* 0x000fe4000a7fe43f */
[----:B------:R-:W-:Y:S01]  /*5d70*/  IADD3.X R12, R12, UR53, RZ, P2, !PT ;  /* 0x000000350c0c7c10 */ /* 0x000fe200097fe4ff */
[----:B------:R-:W-:Y:S02]  /*5d80*/  UIADD3.X UR27, UR53, UR27, URZ, UP3, !UPT ;  /* 0x0000001b351b7290 */ /* 0x000fe40009ffe43f */
[----:B------:R-:W-:Y:S02]  /*5d90*/  UIADD3.X UR26, UR53, UR26, URZ, UP6, !UPT ;  /* 0x0000001a351a7290 */ /* 0x000fe4000b7fe43f */
[----:B------:R-:W-:Y:S02]  /*5da0*/  UIADD3.X UR25, UR53, UR25, URZ, UP5, !UPT ;  /* 0x0000001935197290 */ /* 0x000fe4000affe43f */
[----:B------:R-:W-:-:S02]  /*5db0*/  UIADD3.X UR24, UR53, UR24, URZ, UP2, !UPT ;  /* 0x0000001835187290 */ /* 0x000fc400097fe43f */
[----:B------:R-:W-:Y:S01]  /*5dc0*/  UIADD3.X UR51, UR53, UR51, URZ, UP1, !UPT ;  /* 0x0000003335337290 */ /* 0x000fe20008ffe43f */
[----:B------:R-:W-:Y:S01]  /*5dd0*/  VIADD R0, R0, 0xffffffe0 ;  /* 0xffffffe000007836 */ /* 0x000fe20000000000 */
[----:B------:R-:W-:Y:S01]  /*5de0*/  LEA.HI.X.SX32 R13, R20, R13, 0x1, P3 ;  /* 0x0000000d140d7211 */ /* 0x000fe200018f0eff */
[----:B------:R-:W-:Y:S02]  /*5df0*/  WARPGROUP.DEPBAR.LE gsb0, 0x0 ;  /* 0x00008000000079c5 */ /* 0x000fe40000010000 */
[----:B--2---:R-:W-:Y:S07]  /*5e00*/  @P0 BRA `(.L_x_1) ;  /* 0xffffffd400f40947 */ /* 0x004fee000383ffff */
.L_x_0:
[----:B------:R-:W0:Y:S01]  /*5e10*/  S2R R3, SR_TID.X ;  /* 0x0000000000037919 */ /* 0x000e220000002100 */
[----:B------:R-:W-:Y:S01]  /*5e20*/  F2FP.SATFINITE.E5M2.F32.PACK_AB_MERGE_C R120, R121, R120, RZ ;  /* 0x000000787978723e */ /* 0x000fe200048060ff */
[----:B------:R-:W-:Y:S01]  /*5e30*/  ULDC.64 UR28, c[0x0][0x228] ;  /* 0x00008a00001c7ab9 */ /* 0x000fe20000000a00 */
[----:B------:R-:W-:Y:S01]  /*5e40*/  F2FP.SATFINITE.E5M2.F32.PACK_AB_MERGE_C R56, R57, R56, RZ ;  /* 0x000000383938723e */ /* 0x000fe200048060ff */
[----:B------:R-:W1:Y:S01]  /*5e50*/  S2R R0, SR_TID.X ;  /* 0x0000000000007919 */ /* 0x000e620000002100 */
[----:B------:R-:W-:Y:S01]  /*5e60*/  LOP3.LUT R120, R120, 0xffff, RZ, 0xc0, !PT ;  /* 0x0000ffff78787812 */ /* 0x000fe200078ec0ff */
[----:B------:R-:W-:Y:S01]  /*5e70*/  VIADD R10, R7, 0x1 ;  /* 0x00000001070a7836 */ /* 0x000fe20000000000 */
[----:B------:R-:W-:Y:S01]  /*5e80*/  LOP3.LUT R5, R56, 0xffff, RZ, 0xc0, !PT ;  /* 0x0000ffff38057812 */ /* 0x000fe200078ec0ff */
[----:B------:R-:W-:Y:S01]  /*5e90*/  ULDC UR4, c[0x0][0x22c] ;  /* 0x00008b0000047ab9 */ /* 0x000fe20000000800 */
[----:B------:R-:W-:Y:S01]  /*5ea0*/  F2FP.SATFINITE.E5M2.F32.PACK_AB_MERGE_C R122, R123, R122, RZ ;  /* 0x0000007a7b7a723e */ /* 0x000fe200048060ff */
[----:B------:R-:W-:Y:S01]  /*5eb0*/  VIADD R4, R7, 0x2 ;  /* 0x0000000207047836 */ /* 0x000fe20000000000 */
[----:B------:R-:W-:Y:S01]  /*5ec0*/  F2FP.SATFINITE.E5M2.F32.PACK_AB_MERGE_C R88, R89, R88, RZ ;  /* 0x000000585958723e */ /* 0x000fe200048060ff */
[----:B------:R-:W-:Y:S01]  /*5ed0*/  ULDC UR5, c[0x0][0x22c] ;  /* 0x00008b0000057ab9 */ /* 0x000fe20000000800 */
[----:B------:R-:W-:Y:S01]  /*5ee0*/  F2FP.SATFINITE.E5M2.F32.PACK_AB_MERGE_C R58, R59, R58, RZ ;  /* 0x0000003a3b3a723e */ /* 0x000fe200048060ff */
[----:B------:R-:W-:Y:S01]  /*5ef0*/  ULDC UR26, c[0x0][0x248] ;  /* 0x00009200001a7ab9 */ /* 0x000fe20000000800 */
[----:B------:R-:W-:Y:S01]  /*5f00*/  F2FP.SATFINITE.E5M2.F32.PACK_AB_MERGE_C R24, R25, R24, RZ ;  /* 0x000000181918723e */ /* 0x000fe200048060ff */
[----:B------:R-:W-:Y:S01]  /*5f10*/  ULDC.64 UR6, c[0x0][0x228] ;  /* 0x00008a0000067ab9 */ /* 0x000fe20000000a00 */
[----:B------:R-:W-:Y:S01]  /*5f20*/  F2FP.SATFINITE.E5M2.F32.PACK_AB_MERGE_C R90, R91, R90, RZ ;  /* 0x0000005a5b5a723e */ /* 0x000fe200048060ff */
[----:B------:R-:W-:Y:S01]  /*5f30*/  ULDC.64 UR30, c[0x0][0x228] ;  /* 0x00008a00001e7ab9 */ /* 0x000fe20000000a00 */
[----:B------:R-:W-:Y:S01]  /*5f40*/  F2FP.SATFINITE.E5M2.F32.PACK_AB_MERGE_C R26, R27, R26, RZ ;  /* 0x0000001a1b1a723e */ /* 0x000fe200048060ff */
[----:B------:R-:W-:Y:S01]  /*5f50*/  ULDC.64 UR24, c[0x0][0x228] ;  /* 0x00008a0000187ab9 */ /* 0x000fe20000000a00 */
[----:B------:R-:W-:Y:S01]  /*5f60*/  LOP3.LUT R122, R122, 0xffff, RZ, 0xc0, !PT ;  /* 0x0000ffff7a7a7812 */ /* 0x000fe200078ec0ff */
[----:B------:R-:W-:Y:S01]  /*5f70*/  ULDC.64 UR22, c[0x0][0x228] ;  /* 0x00008a0000167ab9 */ /* 0x000fe20000000a00 */
[----:B------:R-:W-:Y:S01]  /*5f80*/  LOP3.LUT R88, R88, 0xffff, RZ, 0xc0, !PT ;  /* 0x0000ffff58587812 */ /* 0x000fe200078ec0ff */
[----:B------:R-:W-:Y:S01]  /*5f90*/  ULDC.64 UR20, c[0x0][0x228] ;  /* 0x00008a0000147ab9 */ /* 0x000fe20000000a00 */
[----:B------:R-:W-:Y:S01]  /*5fa0*/  LOP3.LUT R11, R58, 0xffff, RZ, 0xc0, !PT ;  /* 0x0000ffff3a0b7812 */ /* 0x000fe200078ec0ff */
[----:B------:R-:W-:Y:S01]  /*5fb0*/  ULDC.64 UR18, c[0x0][0x228] ;  /* 0x00008a0000127ab9 */ /* 0x000fe20000000a00 */
[----:B------:R-:W-:Y:S01]  /*5fc0*/  LOP3.LUT R15, R24, 0xffff, RZ, 0xc0, !PT ;  /* 0x0000ffff180f7812 */ /* 0x000fe200078ec0ff */
[----:B------:R-:W-:Y:S01]  /*5fd0*/  ULDC.64 UR16, c[0x0][0x228] ;  /* 0x00008a0000107ab9 */ /* 0x000fe20000000a00 */
[----:B------:R-:W-:Y:S01]  /*5fe0*/  F2FP.SATFINITE.E5M2.F32.PACK_AB_MERGE_C R124, R125, R124, RZ ;  /* 0x0000007c7d7c723e */ /* 0x000fe200048060ff */
[----:B------:R-:W-:Y:S01]  /*5ff0*/  ULDC.64 UR10, c[0x0][0x228] ;  /* 0x00008a00000a7ab9 */ /* 0x000fe20000000a00 */
[----:B------:R-:W-:Y:S01]  /*6000*/  F2FP.SATFINITE.E5M2.F32.PACK_AB_MERGE_C R60, R61, R60, RZ ;  /* 0x0000003c3d3c723e */ /* 0x000fe200048060ff */
[C---:B0-----:R-:W-:Y:S01]  /*6010*/  IMAD.SHL.U32 R2, R3.reuse, 0x10, RZ ;  /* 0x0000001003027824 */ /* 0x041fe200078e00ff */
[----:B------:R-:W-:Y:S01]  /*6020*/  LOP3.LUT R90, R90, 0xffff, RZ, 0xc0, !PT ;  /* 0x0000ffff5a5a7812 */ /* 0x000fe200078ec0ff */
[----:B------:R-:W-:Y:S01]  /*6030*/  IMAD.SHL.U32 R3, R3, 0x40, RZ ;  /* 0x0000004003037824 */ /* 0x000fe200078e00ff */
[----:B------:R-:W-:Y:S01]  /*6040*/  LOP3.LUT R19, R26, 0xffff, RZ, 0xc0, !PT ;  /* 0x0000ffff1a137812 */ /* 0x000fe200078ec0ff */
[----:B------:R-:W-:Y:S01]  /*6050*/  ULDC.64 UR8, c[0x0][0x228] ;  /* 0x00008a0000087ab9 */ /* 0x000fe20000000a00 */
[----:B------:R-:W-:-:S02]  /*6060*/  LOP3.LUT R2, R2, 0xf0, RZ, 0xc0, !PT ;  /* 0x000000f002027812 */ /* 0x000fc400078ec0ff */
[----:B------:R-:W-:Y:S02]  /*6070*/  LOP3.LUT R3, R3, 0x400, RZ, 0xc0, !PT ;  /* 0x0000040003037812 */ /* 0x000fe400078ec0ff */
[----:B-1----:R-:W-:Y:S02]  /*6080*/  LOP3.LUT R9, R0, 0x60, RZ, 0xc0, !PT ;  /* 0x0000006000097812 */ /* 0x002fe400078ec0ff */
[----:B------:R-:W-:Y:S01]  /*6090*/  IADD3 R2, R3, UR12, R2 ;  /* 0x0000000c03027c10 */ /* 0x000fe2000fffe002 */
[----:B------:R-:W-:Y:S01]  /*60a0*/  VIADD R3, R7, 0x3f ;  /* 0x0000003f07037836 */ /* 0x000fe20000000000 */
[----:B------:R-:W-:Y:S02]  /*60b0*/  PRMT R13, R122, 0x3340, R11 ;  /* 0x000033407a0d7816 */ /* 0x000fe4000000000b */
[----:B------:R-:W-:Y:S01]  /*60c0*/  PRMT R14, R88, 0x3340, R15 ;  /* 0x00003340580e7816 */ /* 0x000fe2000000000f */
[----:B------:R-:W-:Y:S01]  /*60d0*/  IMAD R9, R9, 0x8, R2 ;  /* 0x0000000809097824 */ /* 0x000fe200078e0202 */
[----:B------:R-:W-:-:S02]  /*60e0*/  ISETP.GE.AND P0, PT, R3, UR29, PT ;  /* 0x0000001d03007c0c */ /* 0x000fc4000bf06270 */
[----:B------:R-:W-:Y:S02]  /*60f0*/  SHF.R.U32.HI R2, RZ, 0x8, R120 ;  /* 0x00000008ff027819 */ /* 0x000fe40000011678 */
[----:B------:R-:W-:Y:S02]  /*6100*/  SHF.R.U32.HI R3, RZ, 0x8, R5 ;  /* 0x00000008ff037819 */ /* 0x000fe40000011605 */
[----:B------:R-:W-:Y:S02]  /*6110*/  LOP3.LUT R2, R2, 0xffff, RZ, 0xc0, !PT ;  /* 0x0000ffff02027812 */ /* 0x000fe400078ec0ff */
[----:B------:R-:W-:Y:S02]  /*6120*/  LOP3.LUT R3, R3, 0xffff, RZ, 0xc0, !PT ;  /* 0x0000ffff03037812 */ /* 0x000fe400078ec0ff */
[----:B------:R-:W-:Y:S02]  /*6130*/  SHF.R.U32.HI R18, RZ, 0x8, R15 ;  /* 0x00000008ff127819 */ /* 0x000fe4000001160f */
[----:B------:R-:W-:-:S02]  /*6140*/  PRMT R3, R2, 0x3340, R3 ;  /* 0x0000334002037816 */ /* 0x000fc40000000003 */
[----:B------:R-:W-:Y:S02]  /*6150*/  ISETP.GE.AND P2, PT, R10, UR4, PT ;  /* 0x000000040a007c0c */ /* 0x000fe4000bf46270 */
[----:B------:R-:W-:Y:S02]  /*6160*/  LOP3.LUT R124, R124, 0xffff, RZ, 0xc0, !PT ;  /* 0x0000ffff7c7c7812 */ /* 0x000fe400078ec0ff */
[----:B------:R-:W-:Y:S02]  /*6170*/  LOP3.LUT R17, R60, 0xffff, RZ, 0xc0, !PT ;  /* 0x0000ffff3c117812 */ /* 0x000fe400078ec0ff */
[----:B------:R-:W-:Y:S02]  /*6180*/  SHF.R.U32.HI R2, RZ, 0x8, R122 ;  /* 0x00000008ff027819 */ /* 0x000fe4000001167a */
[----:B------:R-:W-:Y:S02]  /*6190*/  SHF.R.U32.HI R11, RZ, 0x8, R11 ;  /* 0x00000008ff0b7819 */ /* 0x000fe4000001160b */
[----:B------:R-:W-:-:S02]  /*61a0*/  PRMT R15, R90, 0x3340, R19 ;  /* 0x000033405a0f7816 */ /* 0x000fc40000000013 */
[----:B------:R-:W-:Y:S02]  /*61b0*/  SHF.R.U32.HI R10, RZ, 0x8, R90 ;  /* 0x00000008ff0a7819 */ /* 0x000fe4000001165a */
[----:B------:R-:W-:Y:S02]  /*61c0*/  SHF.R.U32.HI R19, RZ, 0x8, R19 ;  /* 0x00000008ff137819 */ /* 0x000fe40000011613 */
[----:B------:R-:W-:Y:S02]  /*61d0*/  PRMT R12, R120, 0x3340, R5 ;  /* 0x00003340780c7816 */ /* 0x000fe40000000005 */
[----:B------:R-:W-:Y:S01]  /*61e0*/  ISETP.GE.AND P3, PT, R4, UR5, PT ;  /* 0x0000000504007c0c */ /* 0x000fe2000bf66270 */
[----:B------:R-:W-:Y:S01]  /*61f0*/  ULDC.64 UR4, c[0x0][0x220] ;  /* 0x0000880000047ab9 */ /* 0x000fe20000000a00 */
[----:B------:R-:W-:Y:S02]  /*6200*/  SHF.R.U32.HI R5, RZ, 0x8, R88 ;  /* 0x00000008ff057819 */ /* 0x000fe40000011658 */
[----:B------:R-:W-:-:S02]  /*6210*/  PRMT R16, R124, 0x3340, R17 ;  /* 0x000033407c107816 */ /* 0x000fc40000000011 */
[----:B------:R-:W-:Y:S02]  /*6220*/  LOP3.LUT R2, R2, 0xffff, RZ, 0xc0, !PT ;  /* 0x0000ffff02027812 */ /* 0x000fe400078ec0ff */
[----:B------:R-:W-:Y:S02]  /*6230*/  LOP3.LUT R11, R11, 0xffff, RZ, 0xc0, !PT ;  /* 0x0000ffff0b0b7812 */ /* 0x000fe400078ec0ff */
[----:B------:R-:W-:Y:S02]  /*6240*/  SHF.R.U32.HI R4, RZ, 0x8, R124 ;  /* 0x00000008ff047819 */ /* 0x000fe4000001167c */
[----:B------:R-:W-:Y:S02]  /*6250*/  SHF.R.U32.HI R17, RZ, 0x8, R17 ;  /* 0x00000008ff117819 */ /* 0x000fe40000011611 */
[----:B------:R-:W-:Y:S02]  /*6260*/  LOP3.LUT R20, R10, 0xffff, RZ, 0xc0, !PT ;  /* 0x0000ffff0a147812 */ /* 0x000fe400078ec0ff */
[----:B------:R-:W-:-:S02]  /*6270*/  LOP3.LUT R19, R19, 0xffff, RZ, 0xc0, !PT ;  /* 0x0000ffff13137812 */ /* 0x000fc400078ec0ff */
[----:B------:R-:W-:Y:S02]  /*6280*/  F2FP.SATFINITE.E5M2.F32.PACK_AB_MERGE_C R126, R127, R126, RZ ;  /* 0x0000007e7f7e723e */ /* 0x000fe400048060ff */
[----:B------:R-:W-:Y:S02]  /*6290*/  F2FP.SATFINITE.E5M2.F32.PACK_AB_MERGE_C R62, R63, R62, RZ ;  /* 0x0000003e3f3e723e */ /* 0x000fe400048060ff */
[----:B------:R-:W-:Y:S02]  /*62a0*/  F2FP.SATFINITE.E5M2.F32.PACK_AB_MERGE_C R92, R93, R92, RZ ;  /* 0x0000005c5d5c723e */ /* 0x000fe400048060ff */
[----:B------:R-:W-:Y:S02]  /*62b0*/  F2FP.SATFINITE.E5M2.F32.PACK_AB_MERGE_C R94, R95, R94, RZ ;  /* 0x0000005e5f5e723e */ /* 0x000fe400048060ff */
[----:B------:R-:W-:Y:S02]  /*62c0*/  F2FP.SATFINITE.E5M2.F32.PACK_AB_MERGE_C R30, R31, R30, RZ ;  /* 0x0000001e1f1e723e */ /* 0x000fe400048060ff */
[----:B------:R-:W-:-:S02]  /*62d0*/  F2FP.SATFINITE.E5M2.F32.PACK_AB_MERGE_C R128, R129, R128, RZ ;  /* 0x000000808180723e */ /* 0x000fc400048060ff */
[----:B------:R-:W-:Y:S02]  /*62e0*/  F2FP.SATFINITE.E5M2.F32.PACK_AB_MERGE_C R64, R65, R64, RZ ;  /* 0x000000404140723e */ /* 0x000fe400048060ff */
[----:B------:R-:W-:Y:S02]  /*62f0*/  F2FP.SATFINITE.E5M2.F32.PACK_AB_MERGE_C R28, R29, R28, RZ ;  /* 0x0000001c1d1c723e */ /* 0x000fe400048060ff */
[----:B------:R-:W-:Y:S02]  /*6300*/  LOP3.LUT R5, R5, 0xffff, RZ, 0xc0, !PT ;  /* 0x0000ffff05057812 */ /* 0x000fe400078ec0ff */
[----:B------:R-:W-:Y:S02]  /*6310*/  LOP3.LUT R18, R18, 0xffff, RZ, 0xc0, !PT ;  /* 0x0000ffff12127812 */ /* 0x000fe400078ec0ff */
        /* <DEDUP_REMOVED lines=9> */
[----:B------:R-:W-:Y:S02]  /*63b0*/  PRMT R11, R5, 0x3340, R18 ;  /* 0x00003340050b7816 */ /* 0x000fe40000000012 */
[----:B------:R-:W-:Y:S02]  /*63c0*/  LOP3.LUT R128, R128, 0xffff, RZ, 0xc0, !PT ;  /* 0x0000ffff80807812 */ /* 0x000fe400078ec0ff */
[----:B------:R-:W-:Y:S02]  /*63d0*/  LOP3.LUT R25, R64, 0xffff, RZ, 0xc0, !PT ;  /* 0x0000ffff40197812 */ /* 0x000fe400078ec0ff */
[----:B------:R-:W-:Y:S02]  /*63e0*/  LOP3.LUT R21, R28, 0xffff, RZ, 0xc0, !PT ;  /* 0x0000ffff1c157812 */ /* 0x000fe400078ec0ff */
[----:B------:R-:W-:-:S02]  /*63f0*/  PRMT R5, R4, 0x3340, R17 ;  /* 0x0000334004057816 */ /* 0x000fc40000000011 */
[--C-:B------:R-:W-:Y:S02]  /*6400*/  PRMT R17, R126, 0x3340, R19.reuse ;  /* 0x000033407e117816 */ /* 0x100fe40000000013 */
[----:B------:R-:W-:Y:S02]  /*6410*/  SHF.R.U32.HI R24, RZ, 0x8, R19 ;  /* 0x00000008ff187819 */ /* 0x000fe40000011613 */
[----:B------:R-:W-:Y:S02]  /*6420*/  SHF.R.U32.HI R20, RZ, 0x8, R126 ;  /* 0x00000008ff147819 */ /* 0x000fe4000001167e */
[----:B------:R-:W-:Y:S02]  /*6430*/  SHF.R.U32.HI R22, RZ, 0x8, R92 ;  /* 0x00000008ff167819 */ /* 0x000fe4000001165c */
[----:B------:R-:W-:Y:S02]  /*6440*/  PRMT R19, R94, 0x3340, R27 ;  /* 0x000033405e137816 */ /* 0x000fe4000000001b */
[----:B------:R-:W-:-:S02]  /*6450*/  PRMT R18, R92, 0x3340, R21 ;  /* 0x000033405c127816 */ /* 0x000fc40000000015 */
[----:B------:R-:W-:Y:S02]  /*6460*/  SHF.R.U32.HI R26, RZ, 0x8, R21 ;  /* 0x00000008ff1a7819 */ /* 0x000fe40000011615 */
[----:B------:R-:W-:Y:S02]  /*6470*/  SHF.R.U32.HI R23, RZ, 0x8, R94 ;  /* 0x00000008ff177819 */ /* 0x000fe4000001165e */
[----:B------:R-:W-:Y:S02]  /*6480*/  SHF.R.U32.HI R27, RZ, 0x8, R27 ;  /* 0x00000008ff1b7819 */ /* 0x000fe4000001161b */
[--C-:B------:R-:W-:Y:S02]  /*6490*/  PRMT R4, R128, 0x3340, R25.reuse ;  /* 0x0000334080047816 */ /* 0x100fe40000000019 */
[----:B------:R-:W-:Y:S02]  /*64a0*/  SHF.R.U32.HI R21, RZ, 0x8, R128 ;  /* 0x00000008ff157819 */ /* 0x000fe40000011680 */
[----:B------:R-:W-:-:S02]  /*64b0*/  SHF.R.U32.HI R25, RZ, 0x8, R25 ;  /* 0x00000008ff197819 */ /* 0x000fc40000011619 */
[----:B------:R-:W-:Y:S02]  /*64c0*/  F2FP.SATFINITE.E5M2.F32.PACK_AB_MERGE_C R130, R131, R130, RZ ;  /* 0x000000828382723e */ /* 0x000fe400048060ff */
[----:B------:R-:W-:Y:S02]  /*64d0*/  F2FP.SATFINITE.E5M2.F32.PACK_AB_MERGE_C R66, R67, R66, RZ ;  /* 0x000000424342723e */ /* 0x000fe400048060ff */
[----:B------:R-:W-:Y:S02]  /*64e0*/  F2FP.SATFINITE.E5M2.F32.PACK_AB_MERGE_C R98, R99, R98, RZ ;  /* 0x000000626362723e */ /* 0x000fe400048060ff */
[----:B------:R-:W-:Y:S02]  /*64f0*/  F2FP.SATFINITE.E5M2.F32.PACK_AB_MERGE_C R34, R35, R34, RZ ;  /* 0x000000222322723e */ /* 0x000fe400048060ff */
[----:B------:R-:W-:Y:S02]  /*6500*/  LOP3.LUT R29, R20, 0xffff, RZ, 0xc0, !PT ;  /* 0x0000ffff141d7812 */ /* 0x000fe400078ec0ff */
[----:B------:R-:W-:-:S02]  /*6510*/  LOP3.LUT R31, R22, 0xffff, RZ, 0xc0, !PT ;  /* 0x0000ffff161f7812 */ /* 0x000fc400078ec0ff */
[----:B------:R-:W-:Y:S02]  /*6520*/  LOP3.LUT R20, R24, 0xffff, RZ, 0xc0, !PT ;  /* 0x0000ffff18147812 */ /* 0x000fe400078ec0ff */
[----:B------:R-:W-:Y:S02]  /*6530*/  LOP3.LUT R23, R23, 0xffff, RZ, 0xc0, !PT ;  /* 0x0000ffff17177812 */ /* 0x000fe400078ec0ff */
[----:B------:R-:W-:Y:S02]  /*6540*/  LOP3.LUT R22, R27, 0xffff, RZ, 0xc0, !PT ;  /* 0x0000ffff1b167812 */ /* 0x000fe400078ec0ff */
[----:B------:R-:W-:Y:S02]  /*6550*/  F2FP.SATFINITE.E5M2.F32.PACK_AB_MERGE_C R32, R33, R32, RZ ;  /* 0x000000202120723e */ /* 0x000fe400048060ff */
[----:B------:R-:W-:Y:S02]  /*6560*/  LOP3.LUT R24, R21, 0xffff, RZ, 0xc0, !PT ;  /* 0x0000ffff15187812 */ /* 0x000fe400078ec0ff */
[----:B------:R-:W-:-:S02]  /*6570*/  LOP3.LUT R25, R25, 0xffff, RZ, 0xc0, !PT ;  /* 0x0000ffff19197812 */ /* 0x000fc400078ec0ff */
[----:B------:R-:W-:Y:S02]  /*6580*/  LOP3.LUT R130, R130, 0xffff, RZ, 0xc0, !PT ;  /* 0x0000ffff82827812 */ /* 0x000fe400078ec0ff */
[----:B------:R-:W-:Y:S02]  /*6590*/  LOP3.LUT R27, R66, 0xffff, RZ, 0xc0, !PT ;  /* 0x0000ffff421b7812 */ /* 0x000fe400078ec0ff */
[----:B------:R-:W-:Y:S02]  /*65a0*/  LOP3.LUT R26, R26, 0xffff, RZ, 0xc0, !PT ;  /* 0x0000ffff1a1a7812 */ /* 0x000fe400078ec0ff */
[----:B------:R-:W-:Y:S02]  /*65b0*/  LOP3.LUT R98, R98, 0xffff, RZ, 0xc0, !PT ;  /* 0x0000ffff62627812 */ /* 0x000fe400078ec0ff */
[----:B------:R-:W-:Y:S02]  /*65c0*/  LOP3.LUT R35, R34, 0xffff, RZ, 0xc0, !PT ;  /* 0x0000ffff22237812 */ /* 0x000fe400078ec0ff */
[----:B------:R-:W-:-:S02]  /*65d0*/  F2FP.SATFINITE.E5M2.F32.PACK_AB_MERGE_C R132, R133, R132, RZ ;  /* 0x000000848584723e */ /* 0x000fc400048060ff */
[----:B------:R-:W-:Y:S02]  /*65e0*/  F2FP.SATFINITE.E5M2.F32.PACK_AB_MERGE_C R96, R97, R96, RZ ;  /* 0x000000606160723e */ /* 0x000fe400048060ff */
[----:B------:R-:W-:Y:S02]  /*65f0*/  F2FP.SATFINITE.E5M2.F32.PACK_AB_MERGE_C R68, R69, R68, RZ ;  /* 0x000000444544723e */ /* 0x000fe400048060ff */
[----:B------:R-:W-:Y:S02]  /*6600*/  PRMT R20, R29, 0x3340, R20 ;  /* 0x000033401d147816 */ /* 0x000fe40000000014 */
[----:B------:R-:W-:Y:S02]  /*6610*/  PRMT R22, R23, 0x3340, R22 ;  /* 0x0000334017167816 */ /* 0x000fe40000000016 */
[----:B------:R-:W-:Y:S02]  /*6620*/  PRMT R23, R24, 0x3340, R25 ;  /* 0x0000334018177816 */ /* 0x000fe40000000019 */
[----:B------:R-:W-:-:S02]  /*6630*/  LOP3.LUT R29, R32, 0xffff, RZ, 0xc0, !PT ;  /* 0x0000ffff201d7812 */ /* 0x000fc400078ec0ff */
[--C-:B------:R-:W-:Y:S02]  /*6640*/  PRMT R25, R130, 0x3340, R27.reuse ;  /* 0x0000334082197816 */ /* 0x100fe4000000001b */
[----:B------:R-:W-:Y:S02]  /*6650*/  SHF.R.U32.HI R32, RZ, 0x8, R27 ;  /* 0x00000008ff207819 */ /* 0x000fe4000001161b */
[----:B------:R-:W-:Y:S02]  /*6660*/  PRMT R21, R31, 0x3340, R26 ;  /* 0x000033401f157816 */ /* 0x000fe4000000001a */
[----:B------:R-:W-:Y:S02]  /*6670*/  SHF.R.U32.HI R28, RZ, 0x8, R130 ;  /* 0x00000008ff1c7819 */ /* 0x000fe40000011682 */
[----:B------:R-:W-:Y:S02]  /*6680*/  PRMT R27, R98, 0x3340, R35 ;  /* 0x00003340621b7816 */ /* 0x000fe40000000023 */
[----:B------:R-:W-:-:S02]  /*6690*/  LOP3.LUT R132, R132, 0xffff, RZ, 0xc0, !PT ;  /* 0x0000ffff84847812 */ /* 0x000fc400078ec0ff */
[----:B------:R-:W-:Y:S02]  /*66a0*/  LOP3.LUT R96, R96, 0xffff, RZ, 0xc0, !PT ;  /* 0x0000ffff60607812 */ /* 0x000fe400078ec0ff */
[----:B------:R-:W-:Y:S02]  /*66b0*/  LOP3.LUT R33, R68, 0xffff, RZ, 0xc0, !PT ;  /* 0x0000ffff44217812 */ /* 0x000fe400078ec0ff */
[----:B------:R-:W-:Y:S02]  /*66c0*/  SHF.R.U32.HI R31, RZ, 0x8, R98 ;  /* 0x00000008ff1f7819 */ /* 0x000fe40000011662 */
[----:B------:R-:W-:Y:S02]  /*66d0*/  SHF.R.U32.HI R35, RZ, 0x8, R35 ;  /* 0x00000008ff237819 */ /* 0x000fe40000011623 */
[----:B------:R-:W-:Y:S02]  /*66e0*/  F2FP.SATFINITE.E5M2.F32.PACK_AB_MERGE_C R36, R37, R36, RZ ;  /* 0x000000242524723e */ /* 0x000fe400048060ff */
[----:B------:R-:W-:-:S02]  /*66f0*/  LOP3.LUT R37, R28, 0xffff, RZ, 0xc0, !PT ;  /* 0x0000ffff1c257812 */ /* 0x000fc400078ec0ff */
[----:B------:R-:W-:Y:S02]  /*6700*/  SHF.R.U32.HI R30, RZ, 0x8, R96 ;  /* 0x00000008ff1e7819 */ /* 0x000fe40000011660 */
[--C-:B------:R-:W-:Y:S02]  /*6710*/  PRMT R26, R96, 0x3340, R29.reuse ;  /* 0x00003340601a7816 */ /* 0x100fe4000000001d */
[----:B------:R-:W-:Y:S02]  /*6720*/  SHF.R.U32.HI R34, RZ, 0x8, R29 ;  /* 0x00000008ff227819 */ /* 0x000fe4000001161d */
[----:B------:R-:W-:Y:S02]  /*6730*/  PRMT R24, R132, 0x3340, R33 ;  /* 0x0000334084187816 */ /* 0x000fe40000000021 */
[----:B------:R-:W-:Y:S02]  /*6740*/  LOP3.LUT R28, R31, 0xffff, RZ, 0xc0, !PT ;  /* 0x0000ffff1f1c7812 */ /* 0x000fe400078ec0ff */
[----:B------:R-:W-:-:S02]  /*6750*/  LOP3.LUT R35, R35, 0xffff, RZ, 0xc0, !PT ;  /* 0x0000ffff23237812 */ /* 0x000fc400078ec0ff */
[----:B------:R-:W-:Y:S02]  /*6760*/  F2FP.SATFINITE.E5M2.F32.PACK_AB_MERGE_C R134, R135, R134, RZ ;  /* 0x000000868786723e */ /* 0x000fe400048060ff */
[----:B------:R-:W-:Y:S02]  /*6770*/  F2FP.SATFINITE.E5M2.F32.PACK_AB_MERGE_C R100, R101, R100, RZ ;  /* 0x000000646564723e */ /* 0x000fe400048060ff */
[----:B------:R-:W-:Y:S02]  /*6780*/  F2FP.SATFINITE.E5M2.F32.PACK_AB_MERGE_C R102, R103, R102, RZ ;  /* 0x000000666766723e */ /* 0x000fe400048060ff */
[----:B------:R-:W-:Y:S02]  /*6790*/  F2FP.SATFINITE.E5M2.F32.PACK_AB_MERGE_C R38, R39, R38, RZ ;  /* 0x000000262726723e */ /* 0x000fe400048060ff */
[----:B------:R-:W-:Y:S02]  /*67a0*/  SHF.R.U32.HI R29, RZ, 0x8, R132 ;  /* 0x00000008ff1d7819 */ /* 0x000fe40000011684 */
[----:B------:R-:W-:-:S02]  /*67b0*/  SHF.R.U32.HI R33, RZ, 0x8, R33 ;  /* 0x00000008ff217819 */ /* 0x000fc40000011621 */
[----:B------:R-:W-:Y:S02]  /*67c0*/  LOP3.LUT R39, R30, 0xffff, RZ, 0xc0, !PT ;  /* 0x0000ffff1e277812 */ /* 0x000fe400078ec0ff */
[----:B------:R-:W-:Y:S02]  /*67d0*/  LOP3.LUT R34, R34, 0xffff, RZ, 0xc0, !PT ;  /* 0x0000ffff22227812 */ /* 0x000fe400078ec0ff */
[----:B------:R-:W-:Y:S02]  /*67e0*/  PRMT R58, R28, 0x3340, R35 ;  /* 0x000033401c3a7816 */ /* 0x000fe40000000023 */
[----:B------:R-:W-:Y:S02]  /*67f0*/  LOP3.LUT R30, R29, 0xffff, RZ, 0xc0, !PT ;  /* 0x0000ffff1d1e7812 */ /* 0x000fe400078ec0ff */
[----:B------:R-:W-:Y:S02]  /*6800*/  LOP3.LUT R33, R33, 0xffff, RZ, 0xc0, !PT ;  /* 0x0000ffff21217812 */ /* 0x000fe400078ec0ff */
[----:B------:R-:W-:-:S02]  /*6810*/  LOP3.LUT R134, R134, 0xffff, RZ, 0xc0, !PT ;  /* 0x0000ffff86867812 */ /* 0x000fc400078ec0ff */
[----:B------:R-:W-:Y:S02]  /*6820*/  LOP3.LUT R100, R100, 0xffff, RZ, 0xc0, !PT ;  /* 0x0000ffff64647812 */ /* 0x000fe400078ec0ff */
[----:B------:R-:W-:Y:S02]  /*6830*/  LOP3.LUT R102, R102, 0xffff, RZ, 0xc0, !PT ;  /* 0x0000ffff66667812 */ /* 0x000fe400078ec0ff */
[----:B------:R-:W-:Y:S02]  /*6840*/  LOP3.LUT R31, R36, 0xffff, RZ, 0xc0, !PT ;  /* 0x0000ffff241f7812 */ /* 0x000fe400078ec0ff */
[----:B------:R-:W-:Y:S02]  /*6850*/  LOP3.LUT R35, R38, 0xffff, RZ, 0xc0, !PT ;  /* 0x0000ffff26237812 */ /* 0x000fe400078ec0ff */
[----:B------:R-:W-:Y:S02]  /*6860*/  F2FP.SATFINITE.E5M2.F32.PACK_AB_MERGE_C R136, R137, R136, RZ ;  /* 0x000000888988723e */ /* 0x000fe400048060ff */
[----:B------:R-:W-:-:S02]  /*6870*/  F2FP.SATFINITE.E5M2.F32.PACK_AB_MERGE_C R70, R71, R70, RZ ;  /* 0x000000464746723e */ /* 0x000fc400048060ff */
[----:B------:R-:W-:Y:S02]  /*6880*/  F2FP.SATFINITE.E5M2.F32.PACK_AB_MERGE_C R72, R73, R72, RZ ;  /* 0x000000484948723e */ /* 0x000fe400048060ff */
[----:B------:R-:W-:Y:S02]  /*6890*/  F2FP.SATFINITE.E5M2.F32.PACK_AB_MERGE_C R40, R41, R40, RZ ;  /* 0x000000282928723e */ /* 0x000fe400048060ff */
[----:B------:R-:W-:Y:S02]  /*68a0*/  F2FP.SATFINITE.E5M2.F32.PACK_AB_MERGE_C R44, R45, R44, RZ ;  /* 0x0000002c2d2c723e */ /* 0x000fe400048060ff */
[----:B------:R-:W-:Y:S02]  /*68b0*/  F2FP.SATFINITE.E5M2.F32.PACK_AB_MERGE_C R48, R49, R48, RZ ;  /* 0x000000303130723e */ /* 0x000fe400048060ff */
[----:B------:R-:W-:Y:S02]  /*68c0*/  LOP3.LUT R32, R32, 0xffff, RZ, 0xc0, !PT ;  /* 0x0000ffff20207812 */ /* 0x000fe400078ec0ff */
[----:B------:R-:W-:-:S02]  /*68d0*/  PRMT R39, R39, 0x3340, R34 ;  /* 0x0000334027277816 */ /* 0x000fc40000000022 */
[----:B------:R-:W-:Y:S02]  /*68e0*/  PRMT R41, R30, 0x3340, R33 ;  /* 0x000033401e297816 */ /* 0x000fe40000000021 */
[----:B------:R-:W-:Y:S02]  /*68f0*/  SHF.R.U32.HI R28, RZ, 0x8, R134 ;  /* 0x00000008ff1c7819 */ /* 0x000fe40000011686 */
[--C-:B------:R-:W-:Y:S02]  /*6900*/  PRMT R45, R100, 0x3340, R31.reuse ;  /* 0x00003340642d7816 */ /* 0x100fe4000000001f */
[----:B------:R-:W-:Y:S02]  /*6910*/  SHF.R.U32.HI R34, RZ, 0x8, R31 ;  /* 0x00000008ff227819 */ /* 0x000fe4000001161f */
[----:B------:R-:W-:Y:S02]  /*6920*/  PRMT R49, R102, 0x3340, R35 ;  /* 0x0000334066317816 */ /* 0x000fe40000000023 */
[----:B------:R-:W-:-:S02]  /*6930*/  LOP3.LUT R136, R136, 0xffff, RZ, 0xc0, !PT ;  /* 0x0000ffff88887812 */ /* 0x000fc400078ec0ff */
[----:B------:R-:W-:Y:S02]  /*6940*/  LOP3.LUT R29, R70, 0xffff, RZ, 0xc0, !PT ;  /* 0x0000ffff461d7812 */ /* 0x000fe400078ec0ff */
[----:B------:R-:W-:Y:S02]  /*6950*/  LOP3.LUT R33, R72, 0xffff, RZ, 0xc0, !PT ;  /* 0x0000ffff48217812 */ /* 0x000fe400078ec0ff */
[----:B------:R-:W-:Y:S02]  /*6960*/  SHF.R.U32.HI R31, RZ, 0x8, R102 ;  /* 0x00000008ff1f7819 */ /* 0x000fe40000011666 */
[----:B------:R-:W-:Y:S02]  /*6970*/  SHF.R.U32.HI R35, RZ, 0x8, R35 ;  /* 0x00000008ff237819 */ /* 0x000fe40000011623 */
[----:B------:R-:W-:Y:S02]  /*6980*/  PRMT R56, R37, 0x3340, R32 ;  /* 0x0000334025387816 */ /* 0x000fe40000000020 */
[----:B------:R-:W-:-:S02]  /*6990*/  F2FP.SATFINITE.E5M2.F32.PACK_AB_MERGE_C R42, R43, R42, RZ ;  /* 0x0000002a2b2a723e */ /* 0x000fc400048060ff */
[----:B------:R-:W-:Y:S02]  /*69a0*/  F2FP.SATFINITE.E5M2.F32.PACK_AB_MERGE_C R50, R51, R50, RZ ;  /* 0x000000323332723e */ /* 0x000fe400048060ff */
[----:B------:R-:W-:Y:S02]  /*69b0*/  LOP3.LUT R37, R28, 0xffff, RZ, 0xc0, !PT ;  /* 0x0000ffff1c257812 */ /* 0x000fe400078ec0ff */
[--C-:B------:R-:W-:Y:S02]  /*69c0*/  PRMT R43, R134, 0x3340, R29.reuse ;  /* 0x00003340862b7816 */ /* 0x100fe4000000001d */
[----:B------:R-:W-:Y:S02]  /*69d0*/  SHF.R.U32.HI R32, RZ, 0x8, R29 ;  /* 0x00000008ff207819 */ /* 0x000fe4000001161d */
[----:B------:R-:W-:Y:S02]  /*69e0*/  SHF.R.U32.HI R30, RZ, 0x8, R100 ;  /* 0x00000008ff1e7819 */ /* 0x000fe40000011664 */
[----:B------:R-:W-:-:S02]  /*69f0*/  PRMT R51, R136, 0x3340, R33 ;  /* 0x0000334088337816 */ /* 0x000fc40000000021 */
[----:B------:R-:W-:Y:S02]  /*6a00*/  LOP3.LUT R28, R31, 0xffff, RZ, 0xc0, !PT ;  /* 0x0000ffff1f1c7812 */ /* 0x000fe400078ec0ff */
[----:B------:R-:W-:Y:S02]  /*6a10*/  LOP3.LUT R35, R35, 0xffff, RZ, 0xc0, !PT ;  /* 0x0000ffff23237812 */ /* 0x000fe400078ec0ff */
[----:B------:R-:W-:Y:S02]  /*6a20*/  F2FP.SATFINITE.E5M2.F32.PACK_AB_MERGE_C R138, R139, R138, RZ ;  /* 0x0000008a8b8a723e */ /* 0x000fe400048060ff */
[----:B------:R-:W-:Y:S02]  /*6a30*/  F2FP.SATFINITE.E5M2.F32.PACK_AB_MERGE_C R104, R105, R104, RZ ;  /* 0x000000686968723e */ /* 0x000fe400048060ff */
[----:B------:R-:W-:Y:S02]  /*6a40*/  F2FP.SATFINITE.E5M2.F32.PACK_AB_MERGE_C R106, R107, R106, RZ ;  /* 0x0000006a6b6a723e */ /* 0x000fe400048060ff */
[----:B------:R-:W-:-:S02]  /*6a50*/  SHF.R.U32.HI R29, RZ, 0x8, R136 ;  /* 0x00000008ff1d7819 */ /* 0x000fc40000011688 */
[----:B------:R-:W-:Y:S02]  /*6a60*/  SHF.R.U32.HI R33, RZ, 0x8, R33 ;  /* 0x00000008ff217819 */ /* 0x000fe40000011621 */
[----:B------:R-:W-:Y:S02]  /*6a70*/  F2FP.SATFINITE.E5M2.F32.PACK_AB_MERGE_C R46, R47, R46, RZ ;  /* 0x0000002e2f2e723e */ /* 0x000fe400048060ff */
[----:B------:R-:W-:Y:S02]  /*6a80*/  LOP3.LUT R47, R30, 0xffff, RZ, 0xc0, !PT ;  /* 0x0000ffff1e2f7812 */ /* 0x000fe400078ec0ff */
        /* <DEDUP_REMOVED lines=26> */
[----:B------:R-:W-:-:S02]  /*6c30*/  LOP3.LUT R37, R28, 0xffff, RZ, 0xc0, !PT ;  /* 0x0000ffff1c257812 */ /* 0x000fc400078ec0ff */
[----:B------:R-:W-:Y:S02]  /*6c40*/  PRMT R12, R12, 0x5410, R3 ;  /* 0x000054100c0c7816 */ /* 0x000fe40000000003 */
[----:B------:R-:W-:Y:S02]  /*6c50*/  PRMT R13, R13, 0x5410, R10 ;  /* 0x000054100d0d7816 */ /* 0x000fe4000000000a */
[----:B------:R-:W-:Y:S02]  /*6c60*/  PRMT R14, R14, 0x5410, R11 ;  /* 0x000054100e0e7816 */ /* 0x000fe4000000000b */
[----:B------:R-:W-:Y:S01]  /*6c70*/  PRMT R15, R15, 0x5410, R2 ;  /* 0x000054100f0f7816 */ /* 0x000fe20000000002 */
[----:B------:R-:W-:Y:S01]  /*6c80*/  BAR.SYNC.DEFER_BLOCKING 0x0 ;  /* 0x0000000000007b1d */ /* 0x000fe20000010000 */
[--C-:B------:R-:W-:Y:S02]  /*6c90*/  PRMT R42, R138, 0x3340, R29.reuse ;  /* 0x000033408a2a7816 */ /* 0x100fe4000000001d */
[----:B------:R-:W-:-:S02]  /*6ca0*/  SHF.R.U32.HI R32, RZ, 0x8, R29 ;  /* 0x00000008ff207819 */ /* 0x000fc4000001161d */
[----:B------:R-:W-:Y:S02]  /*6cb0*/  SHF.R.U32.HI R30, RZ, 0x8, R104 ;  /* 0x00000008ff1e7819 */ /* 0x000fe40000011668 */
[----:B------:R-:W-:Y:S02]  /*6cc0*/  PRMT R59, R140, 0x3340, R33 ;  /* 0x000033408c3b7816 */ /* 0x000fe40000000021 */
[----:B------:R-:W-:Y:S02]  /*6cd0*/  LOP3.LUT R28, R31, 0xffff, RZ, 0xc0, !PT ;  /* 0x0000ffff1f1c7812 */ /* 0x000fe400078ec0ff */
[----:B------:R-:W-:Y:S02]  /*6ce0*/  LOP3.LUT R35, R35, 0xffff, RZ, 0xc0, !PT ;  /* 0x0000ffff23237812 */ /* 0x000fe400078ec0ff */
[----:B------:R-:W-:Y:S02]  /*6cf0*/  F2FP.SATFINITE.E5M2.F32.PACK_AB_MERGE_C R142, R143, R142, RZ ;  /* 0x0000008e8f8e723e */ /* 0x000fe400048060ff */
[----:B------:R-:W-:-:S02]  /*6d00*/  F2FP.SATFINITE.E5M2.F32.PACK_AB_MERGE_C R108, R109, R108, RZ ;  /* 0x0000006c6d6c723e */ /* 0x000fc400048060ff */
[----:B------:R-:W-:Y:S02]  /*6d10*/  F2FP.SATFINITE.E5M2.F32.PACK_AB_MERGE_C R110, R111, R110, RZ ;  /* 0x0000006e6f6e723e */ /* 0x000fe400048060ff */
[----:B------:R-:W-:Y:S02]  /*6d20*/  SHF.R.U32.HI R29, RZ, 0x8, R140 ;  /* 0x00000008ff1d7819 */ /* 0x000fe4000001168c */
[----:B------:R-:W-:Y:S02]  /*6d30*/  SHF.R.U32.HI R33, RZ, 0x8, R33 ;  /* 0x00000008ff217819 */ /* 0x000fe40000011621 */
[----:B------:R-:W-:Y:S01]  /*6d40*/  F2FP.SATFINITE.E5M2.F32.PACK_AB_MERGE_C R78, R79, R78, RZ ;  /* 0x0000004e4f4e723e */ /* 0x000fe200048060ff */
[----:B------:R0:W-:Y:S01]  /*6d50*/  STSM.16.M88.4 [R9], R12 ;  /* 0x0000000c09007844 */ /* 0x0001e20000000200 */
[----:B------:R-:W-:Y:S02]  /*6d60*/  F2FP.SATFINITE.E5M2.F32.PACK_AB_MERGE_C R144, R145, R144, RZ ;  /* 0x000000909190723e */ /* 0x000fe400048060ff */
[----:B------:R-:W-:-:S02]  /*6d70*/  F2FP.SATFINITE.E5M2.F32.PACK_AB_MERGE_C R54, R55, R54, RZ ;  /* 0x000000363736723e */ /* 0x000fc400048060ff */
        /* <DEDUP_REMOVED lines=13> */
[----:B------:R-:W-:Y:S02]  /*6e50*/  PRMT R68, R55, 0x3340, R34 ;  /* 0x0000334037447816 */ /* 0x000fe40000000022 */
[----:B------:R-:W-:Y:S02]  /*6e60*/  PRMT R47, R37, 0x3340, R32 ;  /* 0x00003340252f7816 */ /* 0x000fe40000000020 */
[----:B------:R-:W-:Y:S02]  /*6e70*/  PRMT R72, R30, 0x3340, R33 ;  /* 0x000033401e487816 */ /* 0x000fe40000000021 */
[----:B------:R-:W-:Y:S02]  /*6e80*/  SHF.R.U32.HI R28, RZ, 0x8, R142 ;  /* 0x00000008ff1c7819 */ /* 0x000fe4000001168e */
[----:B------:R-:W-:-:S02]  /*6e90*/  PRMT R74, R108, 0x3340, R31 ;  /* 0x000033406c4a7816 */ /* 0x000fc4000000001f */
[----:B------:R-:W-:Y:S02]  /*6ea0*/  SHF.R.U32.HI R34, RZ, 0x8, R31 ;  /* 0x00000008ff227819 */ /* 0x000fe4000001161f */
[----:B------:R-:W-:Y:S02]  /*6eb0*/  PRMT R75, R110, 0x3340, R35 ;  /* 0x000033406e4b7816 */ /* 0x000fe40000000023 */
[--C-:B------:R-:W-:Y:S02]  /*6ec0*/  PRMT R73, R142, 0x3340, R29.reuse ;  /* 0x000033408e497816 */ /* 0x100fe4000000001d */
[----:B------:R-:W-:Y:S02]  /*6ed0*/  SHF.R.U32.HI R32, RZ, 0x8, R29 ;  /* 0x00000008ff207819 */ /* 0x000fe4000001161d */
[----:B------:R-:W-:Y:S02]  /*6ee0*/  SHF.R.U32.HI R30, RZ, 0x8, R108 ;  /* 0x00000008ff1e7819 */ /* 0x000fe4000001166c */
[----:B------:R-:W-:-:S02]  /*6ef0*/  SHF.R.U32.HI R31, RZ, 0x8, R110 ;  /* 0x00000008ff1f7819 */ /* 0x000fc4000001166e */
[----:B------:R-:W-:Y:S02]  /*6f00*/  SHF.R.U32.HI R35, RZ, 0x8, R35 ;  /* 0x00000008ff237819 */ /* 0x000fe40000011623 */
[----:B------:R-:W-:Y:S02]  /*6f10*/  F2FP.SATFINITE.E5M2.F32.PACK_AB_MERGE_C R146, R147, R146, RZ ;  /* 0x000000929392723e */ /* 0x000fe400048060ff */
[----:B------:R-:W-:Y:S02]  /*6f20*/  SHF.R.U32.HI R29, RZ, 0x8, R144 ;  /* 0x00000008ff1d7819 */ /* 0x000fe40000011690 */
        /* <DEDUP_REMOVED lines=9> */
[----:B------:R-:W-:Y:S02]  /*6fc0*/  PRMT R46, R28, 0x3340, R35 ;  /* 0x000033401c2e7816 */ /* 0x000fe40000000023 */
[----:B------:R-:W-:Y:S02]  /*6fd0*/  PRMT R44, R37, 0x3340, R32 ;  /* 0x00003340252c7816 */ /* 0x000fe40000000020 */
[----:B------:R-:W-:Y:S02]  /*6fe0*/  SHF.R.U32.HI R28, RZ, 0x8, R146 ;  /* 0x00000008ff1c7819 */ /* 0x000fe40000011692 */
[----:B------:R-:W-:Y:S02]  /*6ff0*/  SHF.R.U32.HI R32, RZ, 0x8, R29 ;  /* 0x00000008ff207819 */ /* 0x000fe4000001161d */
[----:B------:R-:W-:Y:S02]  /*7000*/  LOP3.LUT R0, R0, 0x7f, RZ, 0xc0, !PT ;  /* 0x0000007f00007812 */ /* 0x000fe400078ec0ff */
[----:B------:R-:W-:-:S02]  /*7010*/  LOP3.LUT R37, R28, 0xffff, RZ, 0xc0, !PT ;  /* 0x0000ffff1c257812 */ /* 0x000fc400078ec0ff */
[----:B------:R-:W-:Y:S02]  /*7020*/  LOP3.LUT R32, R32, 0xffff, RZ, 0xc0, !PT ;  /* 0x0000ffff20207812 */ /* 0x000fe400078ec0ff */
[----:B------:R-:W-:Y:S01]  /*7030*/  LEA R0, R0, UR12, 0x4 ;  /* 0x0000000c00007c11 */ /* 0x000fe2000f8e20ff */
[----:B------:R-:W-:Y:S01]  /*7040*/  ULDC.64 UR12, c[0x0][0x228] ;  /* 0x00008a00000c7ab9 */ /* 0x000fe20000000a00 */
[----:B------:R-:W-:Y:S02]  /*7050*/  LOP3.LUT R31, R48, 0xffff, RZ, 0xc0, !PT ;  /* 0x0000ffff301f7812 */ /* 0x000fe400078ec0ff */
[----:B------:R-:W-:Y:S02]  /*7060*/  PRMT R19, R19, 0x5410, R22 ;  /* 0x0000541013137816 */ /* 0x000fe40000000016 */
[----:B------:R-:W-:Y:S02]  /*7070*/  PRMT R48, R37, 0x3340, R32 ;  /* 0x0000334025307816 */ /* 0x000fe40000000020 */
[----:B------:R-:W-:Y:S01]  /*7080*/  PRMT R22, R26, 0x5410, R39 ;  /* 0x000054101a167816 */ /* 0x000fe20000000027 */
[----:B------:R-:W-:Y:S01]  /*7090*/  BAR.SYNC.DEFER_BLOCKING 0x0 ;  /* 0x0000000000007b1d */ /* 0x000fe20000010000 */
[----:B------:R-:W-:-:S02]  /*70a0*/  F2FP.SATFINITE.E5M2.F32.PACK_AB_MERGE_C R80, R81, R80, RZ ;  /* 0x000000505150723e */ /* 0x000fc400048060ff */
[----:B------:R-:W-:Y:S02]  /*70b0*/  PRMT R16, R16, 0x5410, R5 ;  /* 0x0000541010107816 */ /* 0x000fe40000000005 */
[----:B------:R-:W-:-:S03]  /*70c0*/  PRMT R17, R17, 0x5410, R20 ;  /* 0x0000541011117816 */ /* 0x000fc60000000014 */
[----:B------:R-:W1:Y:S01]  /*70d0*/  LDC R5, c[0x0][0x244] ;  /* 0x00009100ff057b82 */ /* 0x000e620000000800 */
[----:B------:R-:W-:Y:S02]  /*70e0*/  PRMT R18, R18, 0x5410, R21 ;  /* 0x0000541012127816 */ /* 0x000fe40000000015 */
[----:B------:R-:W-:Y:S02]  /*70f0*/  LOP3.LUT R33, R80, 0xffff, RZ, 0xc0, !PT ;  /* 0x0000ffff50217812 */ /* 0x000fe400078ec0ff */
[----:B------:R-:W-:Y:S02]  /*7100*/  F2FP.SATFINITE.E5M2.F32.PACK_AB_MERGE_C R148, R149, R148, RZ ;  /* 0x000000949594723e */ /* 0x000fe400048060ff */
[--C-:B------:R-:W-:Y:S02]  /*7110*/  PRMT R61, R144, 0x3340, R33.reuse ;  /* 0x00003340903d7816 */ /* 0x100fe40000000021 */
[----:B------:R-:W-:Y:S02]  /*7120*/  SHF.R.U32.HI R33, RZ, 0x8, R33 ;  /* 0x00000008ff217819 */ /* 0x000fe40000011621 */
[----:B------:R-:W-:-:S02]  /*7130*/  F2FP.SATFINITE.E5M2.F32.PACK_AB_MERGE_C R114, R115, R114, RZ ;  /* 0x000000727372723e */ /* 0x000fc400048060ff */
[----:B------:R-:W-:Y:S02]  /*7140*/  LOP3.LUT R33, R33, 0xffff, RZ, 0xc0, !PT ;  /* 0x0000ffff21217812 */ /* 0x000fe400078ec0ff */
[----:B------:R-:W-:Y:S02]  /*7150*/  F2FP.SATFINITE.E5M2.F32.PACK_AB_MERGE_C R84, R85, R84, RZ ;  /* 0x000000545554723e */ /* 0x000fe400048060ff */
[----:B------:R-:W-:Y:S01]  /*7160*/  F2FP.SATFINITE.E5M2.F32.PACK_AB_MERGE_C R112, R113, R112, RZ ;  /* 0x000000707170723e */ /* 0x000fe200048060ff */
[----:B------:R-:W2:Y:S01]  /*7170*/  LDS.128 R36, [R0] ;  /* 0x0000000000247984 */ /* 0x000ea20000000c00 */
[----:B------:R-:W-:Y:S02]  /*7180*/  PRMT R76, R30, 0x3340, R33 ;  /* 0x000033401e4c7816 */ /* 0x000fe40000000021 */
[----:B------:R-:W-:Y:S01]  /*7190*/  LOP3.LUT R34, R34, 0xffff, RZ, 0xc0, !PT ;  /* 0x0000ffff22227812 */ /* 0x000fe200078ec0ff */
[----:B------:R-:W-:Y:S01]  /*71a0*/  BAR.SYNC.DEFER_BLOCKING 0x0 ;  /* 0x0000000000007b1d */ /* 0x000fe20000010000 */
[----:B------:R-:W-:Y:S01]  /*71b0*/  LOP3.LUT R148, R148, 0xffff, RZ, 0xc0, !PT ;  /* 0x0000ffff94947812 */ /* 0x000fe200078ec0ff */
[----:B-1----:R-:W-:Y:S01]  /*71c0*/  IMAD R2, R6, R5, RZ ;  /* 0x0000000506027224 */ /* 0x002fe200078e02ff */
[----:B------:R-:W-:-:S02]  /*71d0*/  LOP3.LUT R114, R114, 0xffff, RZ, 0xc0, !PT ;  /* 0x0000ffff72727812 */ /* 0x000fc400078ec0ff */
[----:B------:R-:W-:Y:S01]  /*71e0*/  LOP3.LUT R33, R84, 0xffff, RZ, 0xc0, !PT ;  /* 0x0000ffff54217812 */ /* 0x000fe200078ec0ff */
[----:B------:R-:W-:Y:S01]  /*71f0*/  IMAD R5, R5, 0x80, R2 ;  /* 0x0000008005057824 */ /* 0x000fe200078e0202 */
[----:B------:R-:W-:Y:S02]  /*7200*/  LOP3.LUT R35, R50, 0xffff, RZ, 0xc0, !PT ;  /* 0x0000ffff32237812 */ /* 0x000fe400078ec0ff */
[----:B------:R-:W-:Y:S02]  /*7210*/  LOP3.LUT R112, R112, 0xffff, RZ, 0xc0, !PT ;  /* 0x0000ffff70707812 */ /* 0x000fe400078ec0ff */
[----:B------:R-:W-:Y:S02]  /*7220*/  PRMT R55, R55, 0x3340, R34 ;  /* 0x0000334037377816 */ /* 0x000fe40000000022 */
[----:B------:R-:W-:Y:S02]  /*7230*/  PRMT R79, R114, 0x3340, R35 ;  /* 0x00003340724f7816 */ /* 0x000fe40000000023 */
[----:B------:R-:W-:-:S02]  /*7240*/  PRMT R65, R148, 0x3340, R33 ;  /* 0x0000334094417816 */ /* 0x000fc40000000021 */
[----:B------:R-:W-:Y:S02]  /*7250*/  PRMT R77, R146, 0x3340, R29 ;  /* 0x00003340924d7816 */ /* 0x000fe4000000001d */
[----:B------:R-:W-:Y:S02]  /*7260*/  SHF.R.U32.HI R30, RZ, 0x8, R112 ;  /* 0x00000008ff1e7819 */ /* 0x000fe40000011670 */
[--C-:B------:R-:W-:Y:S02]  /*7270*/  PRMT R78, R112, 0x3340, R31.reuse ;  /* 0x00003340704e7816 */ /* 0x100fe4000000001f */
[----:B------:R-:W-:Y:S01]  /*7280*/  SHF.R.U32.HI R34, RZ, 0x8, R31 ;  /* 0x00000008ff227819 */ /* 0x000fe2000001161f */
[----:B------:R-:W-:Y:S01]  /*7290*/  STSM.16.M88.4 [R9], R16 ;  /* 0x0000001009007844 */ /* 0x000fe20000000200 */
[----:B------:R-:W-:Y:S02]  /*72a0*/  SHF.R.U32.HI R35, RZ, 0x8, R35 ;  /* 0x00000008ff237819 */ /* 0x000fe40000011623 */
[----:B------:R-:W-:Y:S01]  /*72b0*/  SHF.R.U32.HI R33, RZ, 0x8, R33 ;  /* 0x00000008ff217819 */ /* 0x000fe20000011621 */
[----:B------:R-:W-:Y:S01]  /*72c0*/  BAR.SYNC.DEFER_BLOCKING 0x0 ;  /* 0x0000000000007b1d */ /* 0x000fe20000010000 */
[----:B------:R-:W-:-:S02]  /*72d0*/  SHF.R.U32.HI R31, RZ, 0x8, R114 ;  /* 0x00000008ff1f7819 */ /* 0x000fc40000011672 */
[----:B------:R-:W-:Y:S02]  /*72e0*/  SHF.R.U32.HI R29, RZ, 0x8, R148 ;  /* 0x00000008ff1d7819 */ /* 0x000fe40000011694 */
        /* <DEDUP_REMOVED lines=9> */
[----:B------:R-:W-:Y:S01]  /*7380*/  PRMT R20, R4, 0x5410, R23 ;  /* 0x0000541004147816 */ /* 0x000fe20000000017 */
[----:B------:R-:W1:Y:S01]  /*7390*/  LDS.128 R32, [R0] ;  /* 0x0000000000207984 */ /* 0x000e620000000c00 */
[----:B------:R-:W-:-:S02]  /*73a0*/  PRMT R21, R25, 0x5410, R56 ;  /* 0x0000541019157816 */ /* 0x000fc40000000038 */
[----:B------:R-:W-:Y:S01]  /*73b0*/  PRMT R23, R27, 0x5410, R58 ;  /* 0x000054101b177816 */ /* 0x000fe2000000003a */
[----:B------:R-:W-:Y:S01]  /*73c0*/  BAR.SYNC.DEFER_BLOCKING 0x0 ;  /* 0x0000000000007b1d */ /* 0x000fe20000010000 */
[----:B------:R-:W-:Y:S02]  /*73d0*/  F2FP.SATFINITE.E5M2.F32.PACK_AB_MERGE_C R150, R151, R150, RZ ;  /* 0x000000969796723e */ /* 0x000fe400048060ff */
[----:B------:R-:W-:Y:S02]  /*73e0*/  F2FP.SATFINITE.E5M2.F32.PACK_AB_MERGE_C R116, R117, R116, RZ ;  /* 0x000000747574723e */ /* 0x000fe400048060ff */
[----:B------:R-:W-:Y:S02]  /*73f0*/  F2FP.SATFINITE.E5M2.F32.PACK_AB_MERGE_C R86, R87, R86, RZ ;  /* 0x000000565756723e */ /* 0x000fe400048060ff */
[----:B------:R-:W-:Y:S02]  /*7400*/  F2FP.SATFINITE.E5M2.F32.PACK_AB_MERGE_C R118, R119, R118, RZ ;  /* 0x000000767776723e */ /* 0x000fe400048060ff */
[----:B------:R-:W-:-:S02]  /*7410*/  LOP3.LUT R150, R150, 0xffff, RZ, 0xc0, !PT ;  /* 0x0000ffff96967812 */ /* 0x000fc400078ec0ff */
[----:B------:R-:W-:Y:S02]  /*7420*/  LOP3.LUT R116, R116, 0xffff, RZ, 0xc0, !PT ;  /* 0x0000ffff74747812 */ /* 0x000fe400078ec0ff */
[----:B------:R-:W-:Y:S02]  /*7430*/  LOP3.LUT R11, R86, 0xffff, RZ, 0xc0, !PT ;  /* 0x0000ffff560b7812 */ /* 0x000fe400078ec0ff */
[----:B------:R-:W-:Y:S02]  /*7440*/  LOP3.LUT R29, R52, 0xffff, RZ, 0xc0, !PT ;  /* 0x0000ffff341d7812 */ /* 0x000fe400078ec0ff */
[----:B------:R-:W-:Y:S02]  /*7450*/  LOP3.LUT R118, R118, 0xffff, RZ, 0xc0, !PT ;  /* 0x0000ffff76767812 */ /* 0x000fe400078ec0ff */
[----:B------:R-:W-:Y:S02]  /*7460*/  LOP3.LUT R31, R54, 0xffff, RZ, 0xc0, !PT ;  /* 0x0000ffff361f7812 */ /* 0x000fe400078ec0ff */
[----:B------:R-:W-:-:S02]  /*7470*/  PRMT R81, R150, 0x3340, R11 ;  /* 0x0000334096517816 */ /* 0x000fc4000000000b */
[----:B------:R-:W-:Y:S01]  /*7480*/  SHF.R.U32.HI R28, RZ, 0x8, R11 ;  /* 0x00000008ff1c7819 */ /* 0x000fe2000001160b */
[----:B------:R-:W-:Y:S01]  /*7490*/  STSM.16.M88.4 [R9], R20 ;  /* 0x0000001409007844 */ /* 0x000fe20000000200 */
[--C-:B------:R-:W-:Y:S02]  /*74a0*/  PRMT R82, R116, 0x3340, R29.reuse ;  /* 0x0000334074527816 */ /* 0x100fe4000000001d */
[----:B------:R-:W-:Y:S01]  /*74b0*/  SHF.R.U32.HI R29, RZ, 0x8, R29 ;  /* 0x00000008ff1d7819 */ /* 0x000fe2000001161d */
[----:B------:R-:W-:Y:S01]  /*74c0*/  BAR.SYNC.DEFER_BLOCKING 0x0 ;  /* 0x0000000000007b1d */ /* 0x000fe20000010000 */
[----:B------:R-:W-:Y:S02]  /*74d0*/  SHF.R.U32.HI R11, RZ, 0x8, R118 ;  /* 0x00000008ff0b7819 */ /* 0x000fe40000011676 */
[----:B------:R-:W-:Y:S02]  /*74e0*/  SHF.R.U32.HI R30, RZ, 0x8, R31 ;  /* 0x00000008ff1e7819 */ /* 0x000fe4000001161f */
[----:B------:R-:W-:-:S02]  /*74f0*/  SHF.R.U32.HI R3, RZ, 0x8, R150 ;  /* 0x00000008ff037819 */ /* 0x000fc40000011696 */
[----:B------:R-:W-:Y:S02]  /*7500*/  SHF.R.U32.HI R10, RZ, 0x8, R116 ;  /* 0x00000008ff0a7819 */ /* 0x000fe40000011674 */
[----:B------:R-:W-:Y:S02]  /*7510*/  PRMT R83, R118, 0x3340, R31 ;  /* 0x0000334076537816 */ /* 0x000fe4000000001f */
[----:B------:R-:W-:Y:S02]  /*7520*/  LOP3.LUT R28, R28, 0xffff, RZ, 0xc0, !PT ;  /* 0x0000ffff1c1c7812 */ /* 0x000fe400078ec0ff */
[----:B------:R-:W-:Y:S02]  /*7530*/  LOP3.LUT R29, R29, 0xffff, RZ, 0xc0, !PT ;  /* 0x0000ffff1d1d7812 */ /* 0x000fe400078ec0ff */
[----:B------:R-:W-:Y:S02]  /*7540*/  LOP3.LUT R31, R11, 0xffff, RZ, 0xc0, !PT ;  /* 0x0000ffff0b1f7812 */ /* 0x000fe400078ec0ff */
[----:B------:R-:W-:-:S02]  /*7550*/  LOP3.LUT R30, R30, 0xffff, RZ, 0xc0, !PT ;  /* 0x0000ffff1e1e7812 */ /* 0x000fc400078ec0ff */
[----:B------:R-:W-:Y:S02]  /*7560*/  LOP3.LUT R3, R3, 0xffff, RZ, 0xc0, !PT ;  /* 0x0000ffff03037812 */ /* 0x000fe400078ec0ff */
[----:B------:R-:W-:Y:S02]  /*7570*/  LOP3.LUT R10, R10, 0xffff, RZ, 0xc0, !PT ;  /* 0x0000ffff0a0a7812 */ /* 0x000fe400078ec0ff */
[----:B------:R-:W-:Y:S02]  /*7580*/  PRMT R52, R3, 0x3340, R28 ;  /* 0x0000334003347816 */ /* 0x000fe4000000001c */
[----:B------:R-:W-:Y:S02]  /*7590*/  PRMT R11, R10, 0x3340, R29 ;  /* 0x000033400a0b7816 */ /* 0x000fe4000000001d */
[----:B------:R-:W-:Y:S02]  /*75a0*/  PRMT R54, R31, 0x3340, R30 ;  /* 0x000033401f367816 */ /* 0x000fe4000000001e */
[----:B------:R-:W3:Y:S01]  /*75b0*/  LDS.128 R28, [R0] ;  /* 0x00000000001c7984 */ /* 0x000ee20000000c00 */
[----:B0-----:R-:W-:-:S02]  /*75c0*/  PRMT R12, R24, 0x5410, R41 ;  /* 0x00005410180c7816 */ /* 0x001fc40000000029 */
[----:B------:R-:W-:Y:S01]  /*75d0*/  PRMT R13, R43, 0x5410, R60 ;  /* 0x000054102b0d7816 */ /* 0x000fe2000000003c */
[----:B------:R-:W-:Y:S01]  /*75e0*/  BAR.SYNC.DEFER_BLOCKING 0x0 ;  /* 0x0000000000007b1d */ /* 0x000fe20000010000 */
        /* <DEDUP_REMOVED lines=11> */
[----:B------:R-:W-:Y:S01]  /*76a0*/  PRMT R77, R77, 0x5410, R48 ;  /* 0x000054104d4d7816 */ /* 0x000fe20000000030 */
[----:B------:R-:W-:Y:S01]  /*76b0*/  STSM.16.M88.4 [R9], R12 ;  /* 0x0000000c09007844 */ /* 0x000fe20000000200 */
[----:B------:R-:W-:Y:S02]  /*76c0*/  PRMT R78, R78, 0x5410, R63 ;  /* 0x000054104e4e7816 */ /* 0x000fe4000000003f */
[----:B------:R-:W-:Y:S01]  /*76d0*/  PRMT R79, R79, 0x5410, R50 ;  /* 0x000054104f4f7816 */ /* 0x000fe20000000032 */
[----:B------:R-:W-:Y:S01]  /*76e0*/  BAR.SYNC.DEFER_BLOCKING 0x0 ;  /* 0x0000000000007b1d */ /* 0x000fe20000010000 */
[----:B------:R-:W-:Y:S02]  /*76f0*/  PRMT R80, R65, 0x5410, R80 ;  /* 0x0000541041507816 */ /* 0x000fe40000000050 */
[----:B------:R-:W-:Y:S02]  /*7700*/  PRMT R81, R81, 0x5410, R52 ;  /* 0x0000541051517816 */ /* 0x000fe40000000034 */
[----:B------:R-:W-:-:S02]  /*7710*/  PRMT R82, R82, 0x5410, R11 ;  /* 0x0000541052527816 */ /* 0x000fc4000000000b */
[----:B------:R-:W-:Y:S02]  /*7720*/  PRMT R83, R83, 0x5410, R54 ;  /* 0x0000541053537816 */ /* 0x000fe40000000036 */
[----:B------:R-:W-:Y:S02]  /*7730*/  ISETP.GE.AND P1, PT, R6, UR6, PT ;  /* 0x0000000606007c0c */ /* 0x000fe4000bf26270 */
[C---:B------:R-:W-:Y:S02]  /*7740*/  IADD3 R3, P4, R2.reuse, UR4, RZ ;  /* 0x0000000402037c10 */ /* 0x040fe4000ff9e0ff */
[----:B------:R-:W-:Y:S02]  /*7750*/  ISETP.LT.AND P1, PT, R7, UR31, !P1 ;  /* 0x0000001f07007c0c */ /* 0x000fe4000cf21270 */
[----:B------:R-:W-:Y:S02]  /*7760*/  LEA.HI.X.SX32 R2, R2, UR5, 0x1, P4 ;  /* 0x0000000502027c11 */ /* 0x000fe4000a0f0eff */
[----:B------:R-:W-:Y:S01]  /*7770*/  IADD3 R4, P5, R5, UR4, RZ ;  /* 0x0000000405047c10 */ /* 0x000fe2000ffbe0ff */
[----:B------:R-:W-:Y:S01]  /*7780*/  ULDC UR4, c[0x0][0x22c] ;  /* 0x00008b0000047ab9 */ /* 0x000fe20000000800 */
[----:B--2---:R-:W-:-:S02]  /*7790*/  PRMT R49, R36, 0x7771, RZ ;  /* 0x0000777124317816 */ /* 0x004fc400000000ff */
[----:B------:R-:W-:Y:S02]  /*77a0*/  LEA.HI.X.SX32 R5, R5, UR5, 0x1, P5 ;  /* 0x0000000505057c11 */ /* 0x000fe4000a8f0eff */
[----:B------:R-:W-:Y:S01]  /*77b0*/  ISETP.LT.AND P5, PT, R6, UR22, !P2 ;  /* 0x0000001606007c0c */ /* 0x000fe2000d7a1270 */
[----:B------:R-:W0:Y:S01]  /*77c0*/  LDS.128 R24, [R0] ;  /* 0x0000000000187984 */ /* 0x000e220000000c00 */
[C---:B------:R-:W-:Y:S01]  /*77d0*/  PRMT R47, R36.reuse, 0x7772, RZ ;  /* 0x00007772242f7816 */ /* 0x040fe200000000ff */
[----:B------:R-:W-:Y:S06]  /*77e0*/  BAR.SYNC.DEFER_BLOCKING 0x0 ;  /* 0x0000000000007b1d */ /* 0x000fec0000010000 */
[----:B------:R2:W-:Y:S02]  /*77f0*/  STSM.16.M88.4 [R9], R40 ;  /* 0x0000002809007844 */ /* 0x0005e40000000200 */
[----:B------:R-:W-:Y:S01]  /*7800*/  BAR.SYNC.DEFER_BLOCKING 0x0 ;  /* 0x0000000000007b1d */ /* 0x000fe20000010000 */
[----:B--2---:R-:W-:Y:S01]  /*7810*/  IMAD R40, R7, UR26, RZ ;  /* 0x0000001a07287c24 */ /* 0x004fe2000f8e02ff */
[----:B------:R-:W-:-:S03]  /*7820*/  PRMT R43, R36, 0x7770, RZ ;  /* 0x00007770242b7816 */ /* 0x000fc600000000ff */
[C---:B------:R-:W-:Y:S01]  /*7830*/  VIADD R42, R40.reuse, UR26 ;  /* 0x0000001a282a7c36 */ /* 0x040fe20008000000 */
[----:B------:R-:W-:Y:S02]  /*7840*/  SHF.R.S32.HI R41, RZ, 0x1f, R40 ;  /* 0x0000001fff297819 */ /* 0x000fe40000011428 */
[----:B------:R-:W-:Y:S01]  /*7850*/  IADD3 R10, P4, R40, R3, RZ ;  /* 0x00000003280a7210 */ /* 0x000fe20007f9e0ff */
[----:B------:R-:W-:Y:S01]  /*7860*/  VIADD R46, R42, UR26 ;  /* 0x0000001a2a2e7c36 */ /* 0x000fe20008000000 */
[----:B------:R-:W-:Y:S01]  /*7870*/  SHF.R.S32.HI R45, RZ, 0x1f, R42 ;  /* 0x0000001fff2d7819 */ /* 0x000fe2000001142a */
[----:B------:R-:W2:Y:S02]  /*7880*/  LDS.128 R20, [R0] ;  /* 0x0000000000147984 */ /* 0x000ea40000000c00 */
[----:B------:R-:W-:Y:S01]  /*7890*/  IMAD.X R11, R41, 0x1, R2, P4 ;  /* 0x00000001290b7824 */ /* 0x000fe200020e0602 */
[----:B------:R-:W-:Y:S01]  /*78a0*/  BAR.SYNC.DEFER_BLOCKING 0x0 ;  /* 0x0000000000007b1d */ /* 0x000fe20000010000 */
[----:B------:R-:W-:-:S02]  /*78b0*/  ISETP.GE.AND P4, PT, R7, UR7, PT ;  /* 0x0000000707007c0c */ /* 0x000fc4000bf86270 */
[----:B------:R-:W-:Y:S02]  /*78c0*/  SHF.R.S32.HI R48, RZ, 0x1f, R46 ;  /* 0x0000001fff307819 */ /* 0x000fe4000001142e */
[----:B------:R-:W-:Y:S01]  /*78d0*/  ISETP.LT.AND P4, PT, R8, UR24, !P4 ;  /* 0x0000001808007c0c */ /* 0x000fe2000e781270 */
[----:B------:R-:W-:Y:S01]  /*78e0*/  ULDC.64 UR6, c[0x0][0x228] ;  /* 0x00008a0000067ab9 */ /* 0x000fe20000000a00 */
[----:B------:R-:W-:Y:S01]  /*78f0*/  STSM.16.M88.4 [R9], R72 ;  /* 0x0000004809007844 */ /* 0x000fe20000000200 */
[----:B------:R-:W-:Y:S06]  /*7900*/  BAR.SYNC.DEFER_BLOCKING 0x0 ;  /* 0x0000000000007b1d */ /* 0x000fec0000010000 */
[----:B------:R-:W4:Y:S02]  /*7910*/  LDS.128 R16, [R0] ;  /* 0x0000000000107984 */ /* 0x000f240000000c00 */
[----:B------:R-:W-:Y:S06]  /*7920*/  BAR.SYNC.DEFER_BLOCKING 0x0 ;  /* 0x0000000000007b1d */ /* 0x000fec0000010000 */
[----:B------:R-:W-:Y:S02]  /*7930*/  STSM.16.M88.4 [R9], R76 ;  /* 0x0000004c09007844 */ /* 0x000fe40000000200 */
[----:B------:R-:W-:Y:S06]  /*7940*/  BAR.SYNC.DEFER_BLOCKING 0x0 ;  /* 0x0000000000007b1d */ /* 0x000fec0000010000 */
[----:B------:R-:W5:Y:S02]  /*7950*/  LDS.128 R12, [R0] ;  /* 0x00000000000c7984 */ /* 0x000f640000000c00 */
[----:B------:R-:W-:Y:S06]  /*7960*/  BAR.SYNC.DEFER_BLOCKING 0x0 ;  /* 0x0000000000007b1d */ /* 0x000fec0000010000 */
[----:B------:R1:W-:Y:S02]  /*7970*/  STSM.16.M88.4 [R9], R80 ;  /* 0x0000005009007844 */ /* 0x0003e40000000200 */
[----:B------:R-:W-:Y:S01]  /*7980*/  BAR.SYNC.DEFER_BLOCKING 0x0 ;  /* 0x0000000000007b1d */ /* 0x000fe20000010000 */
[----:B-1----:R-:W-:-:S05]  /*7990*/  VIADD R9, R7, 0x3 ;  /* 0x0000000307097836 */ /* 0x002fca0000000000 */
[----:B------:R1:W-:Y:S01]  /*79a0*/  @P1 STG.E.U8 desc[UR14][R10.64], R43 ;  /* 0x0000002b0a001986 */ /* 0x0003e2000c10110e */
[----:B------:R-:W-:-:S05]  /*79b0*/  IADD3 R40, P1, R40, R4, RZ ;  /* 0x0000000428287210 */ /* 0x000fca0007f3e0ff */
[----:B------:R-:W-:Y:S01]  /*79c0*/  IMAD.X R41, R41, 0x1, R5, P1 ;  /* 0x0000000129297824 */ /* 0x000fe200008e0605 */
[----:B------:R-:W-:Y:S01]  /*79d0*/  ISETP.GE.AND P1, PT, R9, UR4, PT ;  /* 0x0000000409007c0c */ /* 0x000fe2000bf26270 */
[----:B------:R-:W-:Y:S01]  /*79e0*/  VIADD R9, R7, 0x4 ;  /* 0x0000000407097836 */ /* 0x000fe20000000000 */
[----:B------:R-:W-:Y:S02]  /*79f0*/  ULDC UR4, c[0x0][0x22c] ;  /* 0x00008b0000047ab9 */ /* 0x000fe40000000800 */
[----:B------:R3:W-:Y:S01]  /*7a00*/  @P4 STG.E.U8 desc[UR14][R40.64], R49 ;  /* 0x0000003128004986 */ /* 0x0007e2000c10110e */
[-C--:B-1----:R-:W-:Y:S02]  /*7a10*/  IADD3 R10, P6, R42, R3.reuse, RZ ;  /* 0x000000032a0a7210 */ /* 0x082fe40007fde0ff */
[----:B------:R-:W-:Y:S02]  /*7a20*/  ISETP.LT.AND P4, PT, R8, UR20, !P2 ;  /* 0x0000001408007c0c */ /* 0x000fe4000d781270 */
[----:B------:R-:W-:Y:S01]  /*7a30*/  IADD3 R42, P2, R42, R4, RZ ;  /* 0x000000042a2a7210 */ /* 0x000fe20007f5e0ff */
[----:B------:R-:W-:Y:S01]  /*7a40*/  IMAD.X R11, R45, 0x1, R2, P6 ;  /* 0x000000012d0b7824 */ /* 0x000fe200030e0602 */
[----:B------:R-:W-:-:S03]  /*7a50*/  IADD3 R44, P6, R46, R3, RZ ;  /* 0x000000032e2c7210 */ /* 0x000fc60007fde0ff */
[----:B------:R-:W-:Y:S01]  /*7a60*/  IMAD.X R43, R45, 0x1, R5, P2 ;  /* 0x000000012d2b7824 */ /* 0x000fe200010e0605 */
[----:B------:R1:W-:Y:S01]  /*7a70*/  @P5 STG.E.U8 desc[UR14][R10.64], R47 ;  /* 0x0000002f0a005986 */ /* 0x0003e2000c10110e */
[----:B------:R-:W-:Y:S01]  /*7a80*/  ISETP.LT.AND P5, PT, R6, UR18, !P3 ;  /* 0x0000001206007c0c */ /* 0x000fe2000dfa1270 */
[----:B------:R-:W-:Y:S01]  /*7a90*/  IMAD.X R45, R48, 0x1, R2, P6 ;  /* 0x00000001302d7824 */ /* 0x000fe200030e0602 */
[----:B---3--:R-:W-:Y:S01]  /*7aa0*/  PRMT R49, R36, 0x7773, RZ ;  /* 0x0000777324317816 */ /* 0x008fe200000000ff */
[----:B------:R-:W-:Y:S01]  /*7ab0*/  VIADD R36, R46, UR26 ;  /* 0x0000001a2e247c36 */ /* 0x000fe20008000000 */
[----:B------:R-:W-:Y:S01]  /*7ac0*/  ISETP.GE.AND P2, PT, R9, UR4, PT ;  /* 0x0000000409007c0c */ /* 0x000fe2000bf46270 */
[----:B------:R-:W-:Y:S01]  /*7ad0*/  VIADD R9, R7, 0x5 ;  /* 0x0000000507097836 */ /* 0x000fe20000000000 */
[----:B------:R-:W-:Y:S01]  /*7ae0*/  ULDC UR4, c[0x0][0x22c] ;  /* 0x00008b0000047ab9 */ /* 0x000fe20000000800 */
[----:B------:R3:W-:Y:S01]  /*7af0*/  @P4 STG.E.U8 desc[UR14][R42.64], R49 ;  /* 0x000000312a004986 */ /* 0x0007e2000c10110e */
[----:B------:R-:W-:-:S02]  /*7b00*/  ISETP.LT.AND P4, PT, R8, UR16, !P3 ;  /* 0x0000001008007c0c */ /* 0x000fc4000df81270 */
[----:B------:R-:W-:Y:S02]  /*7b10*/  IADD3 R40, P6, R36, R3, RZ ;  /* 0x0000000324287210 */ /* 0x000fe40007fde0ff */
[----:B-1----:R-:W-:Y:S02]  /*7b20*/  PRMT R47, R37, 0x7770, RZ ;  /* 0x00007770252f7816 */ /* 0x002fe400000000ff */
[----:B------:R-:W-:Y:S02]  /*7b30*/  IADD3 R10, P3, R46, R4, RZ ;  /* 0x000000042e0a7210 */ /* 0x000fe40007f7e0ff */
[----:B------:R-:W-:Y:S01]  /*7b40*/  SHF.R.S32.HI R46, RZ, 0x1f, R36 ;  /* 0x0000001fff2e7819 */ /* 0x000fe20000011424 */
[----:B------:R1:W-:Y:S01]  /*7b50*/  @P5 STG.E.U8 desc[UR14][R44.64], R47 ;  /* 0x0000002f2c005986 */ /* 0x0003e2000c10110e */
[----:B------:R-:W-:Y:S01]  /*7b60*/  ISETP.LT.AND P5, PT, R6, UR12, !P1 ;  /* 0x0000000c06007c0c */ /* 0x000fe2000cfa1270 */
[----:B------:R-:W-:Y:S01]  /*7b70*/  IMAD.X R11, R48, 0x1, R5, P3 ;  /* 0x00000001300b7824 */ /* 0x000fe200018e0605 */
[----:B------:R-:W-:Y:S01]  /*7b80*/  ISETP.GE.AND P3, PT, R9, UR4, PT ;  /* 0x0000000409007c0c */ /* 0x000fe2000bf66270 */
[----:B------:R-:W-:Y:S01]  /*7b90*/  IMAD.X R41, R46, 0x1, R2, P6 ;  /* 0x000000012e297824 */ /* 0x000fe200030e0602 */
[----:B------:R-:W-:Y:S01]  /*7ba0*/  ULDC UR4, c[0x0][0x22c] ;  /* 0x00008b0000047ab9 */ /* 0x000fe20000000800 */
[----:B------:R-:W-:Y:S01]  /*7bb0*/  VIADD R9, R7, 0x6 ;  /* 0x0000000607097836 */ /* 0x000fe20000000000 */
[----:B---3--:R-:W-:-:S02]  /*7bc0*/  PRMT R49, R38, 0x7771, RZ ;  /* 0x0000777126317816 */ /* 0x008fc400000000ff */
[C---:B-1----:R-:W-:Y:S01]  /*7bd0*/  PRMT R47, R37.reuse, 0x7771, RZ ;  /* 0x00007771252f7816 */ /* 0x042fe200000000ff */
[----:B------:R-:W-:Y:S01]  /*7be0*/  VIADD R44, R36, UR26 ;  /* 0x0000001a242c7c36 */ /* 0x000fe20008000000 */
[----:B------:R-:W-:-:S03]  /*7bf0*/  PRMT R45, R37, 0x7772, RZ ;  /* 0x00007772252d7816 */ /* 0x000fc600000000ff */
[----:B------:R1:W-:Y:S01]  /*7c00*/  @P4 STG.E.U8 desc[UR14][R10.64], R47 ;  /* 0x0000002f0a004986 */ /* 0x0003e2000c10110e */
[----:B------:R-:W-:Y:S01]  /*7c10*/  ISETP.LT.AND P4, PT, R8, UR10, !P1 ;  /* 0x0000000a08007c0c */ /* 0x000fe2000cf81270 */
[----:B------:R-:W-:Y:S01]  /*7c20*/  ULDC UR10, c[0x0][0x228] ;  /* 0x00008a00000a7ab9 */ /* 0x000fe20000000800 */
[----:B------:R-:W-:Y:S01]  /*7c30*/  IADD3 R42, P1, R36, R4, RZ ;  /* 0x00000004242a7210 */ /* 0x000fe20007f3e0ff */
[----:B------:R3:W-:Y:S01]  /*7c40*/  @P5 STG.E.U8 desc[UR14][R40.64], R45 ;  /* 0x0000002d28005986 */ /* 0x0007e2000c10110e */
[----:B------:R-:W-:Y:S01]  /*7c50*/  ISETP.LT.AND P5, PT, R6, UR8, !P2 ;  /* 0x0000000806007c0c */ /* 0x000fe2000d7a1270 */
[----:B------:R-:W-:Y:S01]  /*7c60*/  ULDC UR8, c[0x0][0x228] ;  /* 0x00008a0000087ab9 */ /* 0x000fe20000000800 */
[----:B------:R-:W-:Y:S01]  /*7c70*/  SHF.R.S32.HI R48, RZ, 0x1f, R44 ;  /* 0x0000001fff307819 */ /* 0x000fe2000001142c */
[----:B------:R-:W-:Y:S01]  /*7c80*/  IMAD.X R43, R46, 0x1, R5, P1 ;  /* 0x000000012e2b7824 */ /* 0x000fe200008e0605 */
[----:B------:R-:W-:Y:S02]  /*7c90*/  IADD3 R36, P6, R44, R3, RZ ;  /* 0x000000032c247210 */ /* 0x000fe40007fde0ff */
[----:B------:R-:W-:Y:S01]  /*7ca0*/  ISETP.GE.AND P1, PT, R9, UR4, PT ;  /* 0x0000000409007c0c */ /* 0x000fe2000bf26270 */
[----:B------:R-:W-:Y:S01]  /*7cb0*/  ULDC.64 UR4, c[0x0][0x228] ;  /* 0x00008a0000047ab9 */ /* 0x000fe20000000a00 */
[----:B-1----:R-:W-:Y:S01]  /*7cc0*/  PRMT R47, R38, 0x7770, RZ ;  /* 0x00007770262f7816 */ /* 0x002fe200000000ff */
[----:B------:R-:W-:Y:S01]  /*7cd0*/  VIADD R9, R7, 0x7 ;  /* 0x0000000707097836 */ /* 0x000fe20000000000 */
[----:B---3--:R-:W-:Y:S01]  /*7ce0*/  PRMT R41, R37, 0x7773, RZ ;  /* 0x0000777325297816 */ /* 0x008fe200000000ff */
[----:B------:R-:W-:-:S02]  /*7cf0*/  IMAD.X R37, R48, 0x1, R2, P6 ;  /* 0x0000000130257824 */ /* 0x000fc400030e0602 */
[----:B------:R-:W-:Y:S02]  /*7d00*/  VIADD R45, R44, UR26 ;  /* 0x0000001a2c2d7c36 */ /* 0x000fe40008000000 */
        /* <DEDUP_REMOVED lines=9> */
[----:B------:R-:W-:-:S02]  /*7da0*/  IADD3 R40, P6, R45, R3, RZ ;  /* 0x000000032d287210 */ /* 0x000fc40007fde0ff */
[----:B------:R-:W-:Y:S01]  /*7db0*/  ISETP.GE.AND P2, PT, R9, UR4, PT ;  /* 0x0000000409007c0c */ /* 0x000fe2000bf46270 */
[----:B------:R-:W-:Y:S01]  /*7dc0*/  VIADD R9, R7, 0x8 ;  /* 0x0000000807097836 */ /* 0x000fe20000000000 */
[----:B-1----:R-:W-:Y:S01]  /*7dd0*/  PRMT R43, R38, 0x7773, RZ ;  /* 0x00007773262b7816 */ /* 0x002fe200000000ff */
[----:B------:R-:W-:Y:S01]  /*7de0*/  IMAD.X R41, R44, 0x1, R2, P6 ;  /* 0x000000012c297824 */ /* 0x000fe200030e0602 */
[----:B------:R1:W-:Y:S01]  /*7df0*/  @P4 STG.E.U8 desc[UR14][R10.64], R49 ;  /* 0x000000310a004986 */ /* 0x0003e2000c10110e */
[----:B---3--:R-:W-:Y:S01]  /*7e00*/  PRMT R47, R38, 0x7772, RZ ;  /* 0x00007772262f7816 */ /* 0x008fe200000000ff */
[----:B------:R-:W-:Y:S01]  /*7e10*/  ULDC UR4, c[0x0][0x22c] ;  /* 0x00008b0000047ab9 */ /* 0x000fe20000000800 */
[----:B------:R-:W-:Y:S02]  /*7e20*/  ISETP.LT.AND P4, PT, R8, UR28, !P3 ;  /* 0x0000001c08007c0c */ /* 0x000fe4000df81270 */
[C---:B------:R-:W-:Y:S01]  /*7e30*/  IADD3 R36, P3, R45.reuse, R4, RZ ;  /* 0x000000042d247210 */ /* 0x040fe20007f7e0ff */
[----:B------:R-:W-:Y:S01]  /*7e40*/  VIADD R45, R45, UR26 ;  /* 0x0000001a2d2d7c36 */ /* 0x000fe20008000000 */
[----:B------:R3:W-:Y:S01]  /*7e50*/  @P5 STG.E.U8 desc[UR14][R40.64], R47 ;  /* 0x0000002f28005986 */ /* 0x0007e2000c10110e */
[----:B------:R-:W-:-:S02]  /*7e60*/  ISETP.LT.AND P5, PT, R6, UR30, !P1 ;  /* 0x0000001e06007c0c */ /* 0x000fc4000cfa1270 */
[----:B------:R-:W-:Y:S01]  /*7e70*/  IMAD.X R37, R44, 0x1, R5, P3 ;  /* 0x000000012c257824 */ /* 0x000fe200018e0605 */
[----:B------:R-:W-:Y:S02]  /*7e80*/  SHF.R.S32.HI R38, RZ, 0x1f, R45 ;  /* 0x0000001fff267819 */ /* 0x000fe4000001142d */
[----:B-1----:R-:W-:Y:S02]  /*7e90*/  IADD3 R10, P6, R45, R3, RZ ;  /* 0x000000032d0a7210 */ /* 0x002fe40007fde0ff */
[----:B------:R-:W-:Y:S01]  /*7ea0*/  ISETP.GE.AND P3, PT, R9, UR4, PT ;  /* 0x0000000409007c0c */ /* 0x000fe2000bf66270 */
[----:B------:R-:W-:Y:S01]  /*7eb0*/  VIADD R9, R7, 0x9 ;  /* 0x0000000907097836 */ /* 0x000fe20000000000 */
[----:B------:R-:W-:Y:S01]  /*7ec0*/  PRMT R49, R39, 0x7770, RZ ;  /* 0x0000777027317816 */ /* 0x000fe200000000ff */
[----:B------:R-:W-:Y:S01]  /*7ed0*/  IMAD.X R11, R38, 0x1, R2, P6 ;  /* 0x00000001260b7824 */ /* 0x000fe200030e0602 */
[----:B------:R-:W-:Y:S01]  /*7ee0*/  ULDC UR4, c[0x0][0x22c] ;  /* 0x00008b0000047ab9 */ /* 0x000fe20000000800 */
[----:B------:R1:W-:Y:S01]  /*7ef0*/  @P4 STG.E.U8 desc[UR14][R36.64], R43 ;  /* 0x0000002b24004986 */ /* 0x0003e2000c10110e */
[----:B------:R-:W-:Y:S01]  /*7f00*/  ISETP.GE.AND P4, PT, R9, UR4, PT ;  /* 0x0000000409007c0c */ /* 0x000fe2000bf86270 */
[----:B------:R-:W-:Y:S01]  /*7f10*/  ULDC UR4, c[0x0][0x228] ;  /* 0x00008a0000047ab9 */ /* 0x000fe20000000800 */
[C---:B---3--:R-:W-:Y:S01]  /*7f20*/  IADD3 R40, P6, R45.reuse, R4, RZ ;  /* 0x000000042d287210 */ /* 0x048fe20007fde0ff */
[----:B------:R-:W-:Y:S01]  /*7f30*/  VIADD R45, R45, UR26 ;  /* 0x0000001a2d2d7c36 */ /* 0x000fe20008000000 */
[----:B------:R-:W-:Y:S01]  /*7f40*/  ISETP.LT.AND P1, PT, R8, UR6, !P1 ;  /* 0x0000000608007c0c */ /* 0x000fe2000cf21270 */
[----:B------:R3:W-:Y:S01]  /*7f50*/  @P5 STG.E.U8 desc[UR14][R10.64], R49 ;  /* 0x000000310a005986 */ /* 0x0007e2000c10110e */
[----:B------:R-:W-:Y:S01]  /*7f60*/  ISETP.LT.AND P5, PT, R6, UR4, !P2 ;  /* 0x0000000406007c0c */ /* 0x000fe2000d7a1270 */
[----:B------:R-:W-:Y:S01]  /*7f70*/  IMAD.X R41, R38, 0x1, R5, P6 ;  /* 0x0000000126297824 */ /* 0x000fe200030e0605 */
[C---:B------:R-:W-:Y:S01]  /*7f80*/  PRMT R47, R39.reuse, 0x7773, RZ ;  /* 0x00007773272f7816 */ /* 0x040fe200000000ff */
[----:B------:R-:W-:Y:S01]  /*7f90*/  ULDC UR4, c[0x0][0x228] ;  /* 0x00008a0000047ab9 */ /* 0x000fe20000000800 */
[C---:B------:R-:W-:Y:S01]  /*7fa0*/  PRMT R9, R39.reuse, 0x7771, RZ ;  /* 0x0000777127097816 */ /* 0x040fe200000000ff */
[----:B------:R-:W-:Y:S01]  /*7fb0*/  ULDC UR6, c[0x0][0x228] ;  /* 0x00008a0000067ab9 */ /* 0x000fe20000000800 */
[----:B-1----:R-:W-:Y:S01]  /*7fc0*/  PRMT R43, R39, 0x7772, RZ ;  /* 0x00007772272b7816 */ /* 0x002fe200000000ff */
[----:B------:R-:W-:Y:S01]  /*7fd0*/  VIADD R42, R45, UR26 ;  /* 0x0000001a2d2a7c36 */ /* 0x000fe20008000000 */
[----:B------:R-:W-:-:S02]  /*7fe0*/  SHF.R.S32.HI R39, RZ, 0x1f, R45 ;  /* 0x0000001fff277819 */ /* 0x000fc4000001142d */
[CC--:B------:R-:W-:Y:S01]  /*7ff0*/  IADD3 R36, P6, R45.reuse, R3.reuse, RZ ;  /* 0x000000032d247210 */ /* 0x0c0fe20007fde0ff */
[----:B------:R1:W-:Y:S01]  /*8000*/  @P1 STG.E.U8 desc[UR14][R40.64], R9 ;  /* 0x0000000928001986 */ /* 0x0003e2000c10110e */
[----:B------:R-:W-:Y:S01]  /*8010*/  ISETP.LT.AND P2, PT, R8, UR4, !P2 ;  /* 0x0000000408007c0c */ /* 0x000fe2000d741270 */
[----:B------:R-:W-:Y:S01]  /*8020*/  ULDC UR4, c[0x0][0x22c] ;  /* 0x00008b0000047ab9 */ /* 0x000fe20000000800 */
[----:B---3--:R-:W-:Y:S01]  /*8030*/  IADD3 R10, P1, R45, R4, RZ ;  /* 0x000000042d0a7210 */ /* 0x008fe20007f3e0ff */
[C---:B------:R-:W-:Y:S01]  /*8040*/  IMAD.X R37, R39.reuse, 0x1, R2, P6 ;  /* 0x0000000127257824 */ /* 0x040fe200030e0602 */
[----:B------:R-:W-:Y:S01]  /*8050*/  ISETP.LT.AND P6, PT, R6, UR6, !P3 ;  /* 0x0000000606007c0c */ /* 0x000fe2000dfc1270 */
[----:B------:R-:W-:Y:S01]  /*8060*/  ULDC UR6, c[0x0][0x228] ;  /* 0x00008a0000067ab9 */ /* 0x000fe20000000800 */
[----:B------:R-:W-:Y:S01]  /*8070*/  SHF.R.S32.HI R44, RZ, 0x1f, R42 ;  /* 0x0000001fff2c7819 */ /* 0x000fe2000001142a */
[----:B------:R-:W-:Y:S01]  /*8080*/  IMAD.X R11, R39, 0x1, R5, P1 ;  /* 0x00000001270b7824 */ /* 0x000fe200008e0605 */
[----:B------:R3:W-:Y:S01]  /*8090*/  @P5 STG.E.U8 desc[UR14][R36.64], R43 ;  /* 0x0000002b24005986 */ /* 0x0007e2000c10110e */
[----:B------:R-:W-:Y:S01]  /*80a0*/  IADD3 R38, P5, R42, R3, RZ ;  /* 0x000000032a267210 */ /* 0x000fe20007fbe0ff */
[----:B-1----:R-:W-:Y:S01]  /*80b0*/  VIADD R9, R7, 0xa ;  /* 0x0000000a07097836 */ /* 0x002fe20000000000 */
[----:B------:R-:W-:-:S02]  /*80c0*/  PRMT R45, R32, 0x7770, RZ ;  /* 0x00007770202d7816 */ /* 0x000fc400000000ff */
[----:B------:R1:W-:Y:S01]  /*80d0*/  @P2 STG.E.U8 desc[UR14][R10.64], R47 ;  /* 0x0000002f0a002986 */ /* 0x0003e2000c10110e */
[----:B------:R-:W-:Y:S01]  /*80e0*/  IMAD.X R39, R44, 0x1, R2, P5 ;  /* 0x000000012c277824 */ /* 0x000fe200028e0602 */
[----:B------:R-:W-:Y:S01]  /*80f0*/  ISETP.LT.AND P5, PT, R6, UR6, !P4 ;  /* 0x0000000606007c0c */ /* 0x000fe2000e7a1270 */
[----:B------:R-:W-:Y:S01]  /*8100*/  ULDC UR6, c[0x0][0x228] ;  /* 0x00008a0000067ab9 */ /* 0x000fe20000000800 */
[----:B------:R-:W-:Y:S01]  /*8110*/  ISETP.GE.AND P1, PT, R9, UR4, PT ;  /* 0x0000000409007c0c */ /* 0x000fe2000bf26270 */
[----:B------:R-:W-:Y:S01]  /*8120*/  ULDC UR4, c[0x0][0x228] ;  /* 0x00008a0000047ab9 */ /* 0x000fe20000000800 */
[----:B------:R0:W-:Y:S01]  /*8130*/  @P6 STG.E.U8 desc[UR14][R38.64], R45 ;  /* 0x0000002d26006986 */ /* 0x0001e2000c10110e */
[----:B---3--:R-:W-:Y:S01]  /*8140*/  VIADD R43, R42, UR26 ;  /* 0x0000001a2a2b7c36 */ /* 0x008fe20008000000 */
[----:B------:R-:W-:Y:S01]  /*8150*/  ISETP.LT.AND P3, PT, R8, UR4, !P3 ;  /* 0x0000000408007c0c */ /* 0x000fe2000df61270 */
[----:B------:R-:W-:Y:S01]  /*8160*/  VIADD R9, R7, 0xb ;  /* 0x0000000b07097836 */ /* 0x000fe20000000000 */
[----:B------:R-:W-:Y:S01]  /*8170*/  IADD3 R36, P2, R42, R4, RZ ;  /* 0x000000042a247210 */ /* 0x000fe20007f5e0ff */
[----:B------:R-:W-:Y:S01]  /*8180*/  ULDC UR4, c[0x0][0x22c] ;  /* 0x00008b0000047ab9 */ /* 0x000fe20000000800 */
[----:B------:R-:W-:Y:S01]  /*8190*/  SHF.R.S32.HI R46, RZ, 0x1f, R43 ;  /* 0x0000001fff2e7819 */ /* 0x000fe2000001142b */
[C---:B------:R-:W-:Y:S01]  /*81a0*/  VIADD R42, R43.reuse, UR26 ;  /* 0x0000001a2b2a7c36 */ /* 0x040fe20008000000 */
[----:B------:R-:W-:Y:S01]  /*81b0*/  IADD3 R40, P6, R43, R3, RZ ;  /* 0x000000032b287210 */ /* 0x000fe20007fde0ff */
[----:B------:R-:W-:Y:S01]  /*81c0*/  IMAD.X R37, R44, 0x1, R5, P2 ;  /* 0x000000012c257824 */ /* 0x000fe200010e0605 */
[----:B-1----:R-:W-:-:S02]  /*81d0*/  PRMT R47, R32, 0x7771, RZ ;  /* 0x00007771202f7816 */ /* 0x002fc400000000ff */
[----:B------:R-:W-:Y:S01]  /*81e0*/  ISETP.GE.AND P2, PT, R9, UR4, PT ;  /* 0x0000000409007c0c */ /* 0x000fe2000bf46270 */
[----:B------:R-:W-:Y:S01]  /*81f0*/  IMAD.X R41, R46, 0x1, R2, P6 ;  /* 0x000000012e297824 */ /* 0x000fe200030e0602 */
[----:B0-----:R-:W-:Y:S01]  /*8200*/  PRMT R45, R32, 0x7772, RZ ;  /* 0x00007772202d7816 */ /* 0x001fe200000000ff */
[----:B------:R-:W-:Y:S01]  /*8210*/  ULDC UR4, c[0x0][0x228] ;  /* 0x00008a0000047ab9 */ /* 0x000fe20000000800 */
[----:B------:R-:W-:Y:S01]  /*8220*/  @P3 STG.E.U8 desc[UR14][R36.64], R47 ;  /* 0x0000002f24003986 */ /* 0x000fe2000c10110e */
[----:B------:R-:W-:Y:S01]  /*8230*/  ISETP.LT.AND P4, PT, R8, UR4, !P4 ;  /* 0x0000000408007c0c */ /* 0x000fe2000e781270 */
[----:B------:R-:W-:Y:S01]  /*8240*/  VIADD R9, R7, 0xc ;  /* 0x0000000c07097836 */ /* 0x000fe20000000000 */
[----:B------:R-:W-:Y:S01]  /*8250*/  IADD3 R10, P3, R43, R4, RZ ;  /* 0x000000042b0a7210 */ /* 0x000fe20007f7e0ff */
[----:B------:R0:W-:Y:S01]  /*8260*/  @P5 STG.E.U8 desc[UR14][R40.64], R45 ;  /* 0x0000002d28005986 */ /* 0x0001e2000c10110e */
[----:B------:R-:W-:Y:S01]  /*8270*/  ISETP.LT.AND P5, PT, R6, UR6, !P1 ;  /* 0x0000000606007c0c */ /* 0x000fe2000cfa1270 */
[----:B------:R-:W-:Y:S01]  /*8280*/  ULDC UR4, c[0x0][0x22c] ;  /* 0x00008b0000047ab9 */ /* 0x000fe20000000800 */
[----:B------:R-:W-:Y:S01]  /*8290*/  SHF.R.S32.HI R44, RZ, 0x1f, R42 ;  /* 0x0000001fff2c7819 */ /* 0x000fe2000001142a */
[----:B------:R-:W-:Y:S01]  /*82a0*/  IMAD.X R11, R46, 0x1, R5, P3 ;  /* 0x000000012e0b7824 */ /* 0x000fe200018e0605 */
[----:B------:R-:W-:Y:S01]  /*82b0*/  IADD3 R38, P6, R42, R3, RZ ;  /* 0x000000032a267210 */ /* 0x000fe20007fde0ff */
[----:B------:R-:W-:Y:S01]  /*82c0*/  ULDC UR6, c[0x0][0x228] ;  /* 0x00008a0000067ab9 */ /* 0x000fe20000000800 */
[----:B------:R-:W-:Y:S01]  /*82d0*/  ISETP.GE.AND P3, PT, R9, UR4, PT ;  /* 0x0000000409007c0c */ /* 0x000fe2000bf66270 */
[----:B------:R-:W-:Y:S01]  /*82e0*/  ULDC UR4, c[0x0][0x228] ;  /* 0x00008a0000047ab9 */ /* 0x000fe20000000800 */
[----:B------:R-:W-:Y:S01]  /*82f0*/  PRMT R43, R33, 0x7770, RZ ;  /* 0x00007770212b7816 */ /* 0x000fe200000000ff */
[----:B------:R-:W-:Y:S01]  /*8300*/  IMAD.X R39, R44, 0x1, R2, P6 ;  /* 0x000000012c277824 */ /* 0x000fe200030e0602 */
[----:B0-----:R-:W-:Y:S01]  /*8310*/  PRMT R45, R32, 0x7773, RZ ;  /* 0x00007773202d7816 */ /* 0x001fe200000000ff */
[----:B------:R-:W-:-:S02]  /*8320*/  VIADD R32, R42, UR26 ;  /* 0x0000001a2a207c36 */ /* 0x000fc40008000000 */
[----:B------:R-:W-:Y:S02]  /*8330*/  VIADD R9, R7, 0xd ;  /* 0x0000000d07097836 */ /* 0x000fe40000000000 */
        /* <DEDUP_REMOVED lines=11> */
[----:B------:R-:W-:Y:S01]  /*83f0*/  ULDC UR4, c[0x0][0x228] ;  /* 0x00008a0000047ab9 */ /* 0x000fe20000000800 */
[----:B------:R-:W-:Y:S01]  /*8400*/  VIADD R9, R7, 0xe ;  /* 0x0000000e07097836 */ /* 0x000fe20000000000 */
[----:B0-----:R-:W-:Y:S01]  /*8410*/  PRMT R45, R34, 0x7771, RZ ;  /* 0x00007771222d7816 */ /* 0x001fe200000000ff */
[----:B------:R-:W-:Y:S01]  /*8420*/  IMAD.X R41, R42, 0x1, R2, P6 ;  /* 0x000000012a297824 */ /* 0x000fe200030e0602 */
        /* <DEDUP_REMOVED lines=14> */
[----:B------:R-:W-:Y:S01]  /*8510*/  ULDC UR4, c[0x0][0x228] ;  /* 0x00008a0000047ab9 */ /* 0x000fe20000000800 */
[----:B0-----:R-:W-:Y:S01]  /*8520*/  PRMT R43, R33, 0x7773, RZ ;  /* 0x00007773212b7816 */ /* 0x001fe200000000ff */
[----:B------:R-:W-:Y:S01]  /*8530*/  IMAD.X R33, R44, 0x1, R2, P6 ;  /* 0x000000012c217824 */ /* 0x000fe200030e0602 */
[----:B-1----:R-:W-:Y:S01]  /*8540*/  PRMT R41, R34, 0x7770, RZ ;  /* 0x0000777022297816 */ /* 0x002fe200000000ff */
[----:B------:R-:W-:-:S02]  /*8550*/  VIADD R39, R38, UR26 ;  /* 0x0000001a26277c36 */ /* 0x000fc40008000000 */
[----:B------:R0:W-:Y:S01]  /*8560*/  @P4 STG.E.U8 desc[UR14][R10.64], R43 ;  /* 0x0000002b0a004986 */ /* 0x0001e2000c10110e */
[----:B------:R-:W-:Y:S01]  /*8570*/  ISETP.LT.AND P4, PT, R8, UR4, !P3 ;  /* 0x0000000408007c0c */ /* 0x000fe2000df81270 */
[----:B------:R-:W-:Y:S01]  /*8580*/  VIADD R9, R7, 0xf ;  /* 0x0000000f07097836 */ /* 0x000fe20000000000 */
[-C--:B------:R-:W-:Y:S01]  /*8590*/  IADD3 R36, P3, R38, R4.reuse, RZ ;  /* 0x0000000426247210 */ /* 0x080fe20007f7e0ff */
[----:B------:R1:W-:Y:S01]  /*85a0*/  @P5 STG.E.U8 desc[UR14][R32.64], R41 ;  /* 0x0000002920005986 */ /* 0x0003e2000c10110e */
[----:B------:R-:W-:Y:S01]  /*85b0*/  ISETP.LT.AND P5, PT, R6, UR6, !P1 ;  /* 0x0000000606007c0c */ /* 0x000fe2000cfa1270 */
[----:B------:R-:W-:Y:S01]  /*85c0*/  ULDC UR4, c[0x0][0x22c] ;  /* 0x00008b0000047ab9 */ /* 0x000fe20000000800 */
[----:B------:R-:W-:Y:S01]  /*85d0*/  SHF.R.S32.HI R38, RZ, 0x1f, R39 ;  /* 0x0000001fff267819 */ /* 0x000fe20000011427 */
[--C-:B------:R-:W-:Y:S01]  /*85e0*/  IMAD.X R37, R44, 0x1, R5.reuse, P3 ;  /* 0x000000012c257824 */ /* 0x100fe200018e0605 */
[----:B------:R-:W-:Y:S01]  /*85f0*/  ISETP.GE.AND P3, PT, R9, UR4, PT ;  /* 0x0000000409007c0c */ /* 0x000fe2000bf66270 */
[----:B------:R-:W-:Y:S01]  /*8600*/  ULDC UR4, c[0x0][0x228] ;  /* 0x00008a0000047ab9 */ /* 0x000fe20000000800 */
[----:B------:R-:W-:Y:S01]  /*8610*/  ULDC UR6, c[0x0][0x228] ;  /* 0x00008a0000067ab9 */ /* 0x000fe20000000800 */
[-C--:B0-----:R-:W-:Y:S01]  /*8620*/  IADD3 R10, P6, R39, R3.reuse, RZ ;  /* 0x00000003270a7210 */ /* 0x081fe20007fde0ff */
[----:B------:R-:W-:Y:S01]  /*8630*/  VIADD R9, R7, 0x10 ;  /* 0x0000001007097836 */ /* 0x000fe20000000000 */
[----:B------:R-:W-:Y:S01]  /*8640*/  PRMT R43, R34, 0x7772, RZ ;  /* 0x00007772222b7816 */ /* 0x000fe200000000ff */
[----:B------:R0:W-:Y:S01]  /*8650*/  @P4 STG.E.U8 desc[UR14][R36.64], R45 ;  /* 0x0000002d24004986 */ /* 0x0001e2000c10110e */
[----:B------:R-:W-:Y:S01]  /*8660*/  ISETP.LT.AND P4, PT, R8, UR4, !P1 ;  /* 0x0000000408007c0c */ /* 0x000fe2000cf81270 */
[----:B------:R-:W-:Y:S01]  /*8670*/  IMAD.X R11, R38, 0x1, R2, P6 ;  /* 0x00000001260b7824 */ /* 0x000fe200030e0602 */
[C---:B-1----:R-:W-:Y:S01]  /*8680*/  IADD3 R32, P1, R39.reuse, R4, RZ ;  /* 0x0000000427207210 */ /* 0x042fe20007f3e0ff */
[----:B------:R-:W-:Y:S01]  /*8690*/  VIADD R39, R39, UR26 ;  /* 0x0000001a27277c36 */ /* 0x000fe20008000000 */
[----:B------:R-:W-:Y:S01]  /*86a0*/  PRMT R41, R34, 0x7773, RZ ;  /* 0x0000777322297816 */ /* 0x000fe200000000ff */
[----:B------:R-:W-:Y:S01]  /*86b0*/  ULDC UR4, c[0x0][0x22c] ;  /* 0x00008b0000047ab9 */ /* 0x000fe20000000800 */
[----:B------:R1:W-:Y:S01]  /*86c0*/  @P5 STG.E.U8 desc[UR14][R10.64], R43 ;  /* 0x0000002b0a005986 */ /* 0x0003e2000c10110e */
[----:B------:R-:W-:Y:S01]  /*86d0*/  ISETP.LT.AND P5, PT, R6, UR6, !P2 ;  /* 0x0000000606007c0c */ /* 0x000fe2000d7a1270 */
[----:B------:R-:W-:Y:S01]  /*86e0*/  IMAD.X R33, R38, 0x1, R5, P1 ;  /* 0x0000000126217824 */ /* 0x000fe200008e0605 */
[----:B------:R-:W-:Y:S01]  /*86f0*/  SHF.R.S32.HI R34, RZ, 0x1f, R39 ;  /* 0x0000001fff227819 */ /* 0x000fe20000011427 */
[----:B------:R-:W-:Y:S01]  /*8700*/  ULDC UR6, c[0x0][0x228] ;  /* 0x00008a0000067ab9 */ /* 0x000fe20000000800 */
[----:B------:R-:W-:Y:S01]  /*8710*/  ISETP.GE.AND P1, PT, R9, UR4, PT ;  /* 0x0000000409007c0c */ /* 0x000fe2000bf26270 */
[----:B------:R-:W-:Y:S01]  /*8720*/  VIADD R9, R7, 0x11 ;  /* 0x0000001107097836 */ /* 0x000fe20000000000 */
[----:B0-----:R-:W-:Y:S01]  /*8730*/  PRMT R45, R35, 0x7770, RZ ;  /* 0x00007770232d7816 */ /* 0x001fe200000000ff */
[----:B------:R-:W-:Y:S01]  /*8740*/  ULDC UR4, c[0x0][0x22c] ;  /* 0x00008b0000047ab9 */ /* 0x000fe20000000800 */
[----:B------:R-:W-:Y:S01]  /*8750*/  ISETP.LT.AND P2, PT, R8, UR6, !P2 ;  /* 0x0000000608007c0c */ /* 0x000fe2000d741270 */
[----:B------:R0:W-:Y:S01]  /*8760*/  @P4 STG.E.U8 desc[UR14][R32.64], R41 ;  /* 0x0000002920004986 */ /* 0x0001e2000c10110e */
[----:B------:R-:W-:Y:S01]  /*8770*/  ISETP.GE.AND P4, PT, R9, UR4, PT ;  /* 0x0000000409007c0c */ /* 0x000fe2000bf86270 */
[----:B------:R-:W-:Y:S01]  /*8780*/  ULDC UR4, c[0x0][0x228] ;  /* 0x00008a0000047ab9 */ /* 0x000fe20000000800 */
[----:B-1----:R-:W-:Y:S01]  /*8790*/  IADD3 R10, P6, R39, R3, RZ ;  /* 0x00000003270a7210 */ /* 0x002fe20007fde0ff */
[----:B------:R-:W-:Y:S01]  /*87a0*/  ULDC UR6, c[0x0][0x228] ;  /* 0x00008a0000067ab9 */ /* 0x000fe20000000800 */
[----:B------:R-:W-:-:S02]  /*87b0*/  PRMT R9, R35, 0x7771, RZ ;  /* 0x0000777123097816 */ /* 0x000fc400000000ff */
[----:B------:R-:W-:Y:S01]  /*87c0*/  PRMT R43, R35, 0x7772, RZ ;  /* 0x00007772232b7816 */ /* 0x000fe200000000ff */
[--C-:B------:R-:W-:Y:S01]  /*87d0*/  IMAD.X R11, R34, 0x1, R2.reuse, P6 ;  /* 0x00000001220b7824 */ /* 0x100fe200030e0602 */
[CC--:B------:R-:W-:Y:S01]  /*87e0*/  IADD3 R36, P6, R39.reuse, R4.reuse, RZ ;  /* 0x0000000427247210 */ /* 0x0c0fe20007fde0ff */
[----:B------:R-:W-:Y:S01]  /*87f0*/  VIADD R39, R39, UR26 ;  /* 0x0000001a27277c36 */ /* 0x000fe20008000000 */
[----:B0-----:R-:W-:Y:S02]  /*8800*/  PRMT R41, R35, 0x7773, RZ ;  /* 0x0000777323297816 */ /* 0x001fe400000000ff */
[----:B------:R0:W-:Y:S01]  /*8810*/  @P5 STG.E.U8 desc[UR14][R10.64], R45 ;  /* 0x0000002d0a005986 */ /* 0x0001e2000c10110e */
[----:B------:R-:W-:Y:S01]  /*8820*/  ISETP.LT.AND P5, PT, R6, UR4, !P3 ;  /* 0x0000000406007c0c */ /* 0x000fe2000dfa1270 */
[----:B------:R-:W-:Y:S01]  /*8830*/  IMAD.X R37, R34, 0x1, R5, P6 ;  /* 0x0000000122257824 */ /* 0x000fe200030e0605 */
[----:B------:R-:W-:Y:S01]  /*8840*/  SHF.R.S32.HI R35, RZ, 0x1f, R39 ;  /* 0x0000001fff237819 */ /* 0x000fe20000011427 */
[----:B------:R-:W-:Y:S01]  /*8850*/  ULDC UR4, c[0x0][0x248] ;  /* 0x0000920000047ab9 */ /* 0x000fe20000000800 */
[C---:B------:R-:W-:Y:S01]  /*8860*/  IADD3 R32, P6, R39.reuse, R3, RZ ;  /* 0x0000000327207210 */ /* 0x040fe20007fde0ff */
[----:B------:R-:W-:Y:S01]  /*8870*/  VIADD R38, R39, UR4 ;  /* 0x0000000427267c36 */ /* 0x000fe20008000000 */
[----:B------:R-:W-:Y:S01]  /*8880*/  ISETP.LT.AND P3, PT, R8, UR6, !P3 ;  /* 0x0000000608007c0c */ /* 0x000fe2000df61270 */
[----:B------:R1:W-:Y:S01]  /*8890*/  @P2 STG.E.U8 desc[UR14][R36.64], R9 ;  /* 0x0000000924002986 */ /* 0x0003e2000c10110e */
[----:B------:R-:W-:Y:S01]  /*88a0*/  ULDC UR4, c[0x0][0x22c] ;  /* 0x00008b0000047ab9 */ /* 0x000fe20000000800 */
[----:B------:R-:W-:Y:S01]  /*88b0*/  IMAD.X R33, R35, 0x1, R2, P6 ;  /* 0x0000000123217824 */ /* 0x000fe200030e0602 */
[----:B------:R-:W-:Y:S01]  /*88c0*/  ISETP.LT.AND P6, PT, R6, UR8, !P1 ;  /* 0x0000000806007c0c */ /* 0x000fe2000cfc1270 */
[----:B------:R-:W-:Y:S01]  /*88d0*/  ULDC UR6, c[0x0][0x228] ;  /* 0x00008a0000067ab9 */ /* 0x000fe20000000800 */
[----:B0-----:R-:W-:Y:S01]  /*88e0*/  IADD3 R10, P2, R39, R4, RZ ;  /* 0x00000004270a7210 */ /* 0x001fe20007f5e0ff */
[----:B------:R-:W-:Y:S01]  /*88f0*/  ULDC UR8, c[0x0][0x228] ;  /* 0x00008a0000087ab9 */ /* 0x000fe20000000800 */
[----:B------:R0:W-:Y:S01]  /*8900*/  @P5 STG.E.U8 desc[UR14][R32.64], R43 ;  /* 0x0000002b20005986 */ /* 0x0001e2000c10110e */
[----:B------:R-:W-:-:S02]  /*8910*/  SHF.R.S32.HI R39, RZ, 0x1f, R38 ;  /* 0x0000001fff277819 */ /* 0x000fc40000011426 */
[-C--:B------:R-:W-:Y:S01]  /*8920*/  IADD3 R34, P5, R38, R3.reuse, RZ ;  /* 0x0000000326227210 */ /* 0x080fe20007fbe0ff */
[--C-:B------:R-:W-:Y:S01]  /*8930*/  IMAD.X R11, R35, 0x1, R5.reuse, P2 ;  /* 0x00000001230b7824 */ /* 0x100fe200010e0605 */
[----:B-1----:R-:W-:Y:S01]  /*8940*/  PRMT R37, R28, 0x7770, RZ ;  /* 0x000077701c257816 */ /* 0x002fe200000000ff */
[----:B------:R-:W-:Y:S02]  /*8950*/  VIADD R9, R7, 0x12 ;  /* 0x0000001207097836 */ /* 0x000fe40000000000 */
[----:B------:R-:W-:Y:S01]  /*8960*/  IMAD.X R35, R39, 0x1, R2, P5 ;  /* 0x0000000127237824 */ /* 0x000fe200028e0602 */
[----:B------:R1:W-:Y:S01]  /*8970*/  @P3 STG.E.U8 desc[UR14][R10.64], R41 ;  /* 0x000000290a003986 */ /* 0x0003e2000c10110e */
[----:B------:R-:W-:Y:S01]  /*8980*/  ISETP.LT.AND P3, PT, R8, UR6, !P1 ;  /* 0x0000000608007c0c */ /* 0x000fe2000cf61270 */
[----:B------:R-:W-:Y:S01]  /*8990*/  ULDC UR6, c[0x0][0x228] ;  /* 0x00008a0000067ab9 */ /* 0x000fe20000000800 */
[----:B------:R-:W-:Y:S01]  /*89a0*/  ISETP.GE.AND P2, PT, R9, UR4, PT ;  /* 0x0000000409007c0c */ /* 0x000fe2000bf46270 */
[----:B------:R-:W-:Y:S01]  /*89b0*/  ULDC UR4, c[0x0][0x248] ;  /* 0x0000920000047ab9 */ /* 0x000fe20000000800 */
[----:B------:R-:W-:Y:S01]  /*89c0*/  ISETP.LT.AND P5, PT, R6, UR8, !P4 ;  /* 0x0000000806007c0c */ /* 0x000fe2000e7a1270 */
[C---:B------:R-:W-:Y:S01]  /*89d0*/  VIADD R36, R38.reuse, UR4 ;  /* 0x0000000426247c36 */ /* 0x040fe20008000000 */
[----:B0-----:R-:W-:Y:S01]  /*89e0*/  IADD3 R32, P1, R38, R4, RZ ;  /* 0x0000000426207210 */ /* 0x001fe20007f3e0ff */
[----:B------:R0:W-:Y:S01]  /*89f0*/  @P6 STG.E.U8 desc[UR14][R34.64], R37 ;  /* 0x0000002522006986 */ /* 0x0001e2000c10110e */
[----:B------:R-:W-:Y:S01]  /*8a00*/  VIADD R9, R7, 0x13 ;  /* 0x0000001307097836 */ /* 0x000fe20000000000 */
[----:B------:R-:W-:Y:S01]  /*8a10*/  ULDC UR4, c[0x0][0x22c] ;  /* 0x00008b0000047ab9 */ /* 0x000fe20000000800 */
[----:B------:R-:W-:Y:S01]  /*8a20*/  SHF.R.S32.HI R38, RZ, 0x1f, R36 ;  /* 0x0000001fff267819 */ /* 0x000fe20000011424 */
[----:B------:R-:W-:Y:S01]  /*8a30*/  IMAD.X R33, R39, 0x1, R5, P1 ;  /* 0x0000000127217824 */ /* 0x000fe200008e0605 */
[----:B-1----:R-:W-:Y:S01]  /*8a40*/  IADD3 R10, P6, R36, R3, RZ ;  /* 0x00000003240a7210 */ /* 0x002fe20007fde0ff */
[----:B------:R-:W-:Y:S01]  /*8a50*/  ULDC UR8, c[0x0][0x228] ;  /* 0x00008a0000087ab9 */ /* 0x000fe20000000800 */
[----:B------:R-:W-:-:S02]  /*8a60*/  PRMT R41, R28, 0x7771, RZ ;  /* 0x000077711c297816 */ /* 0x000fc400000000ff */
[----:B------:R-:W-:Y:S01]  /*8a70*/  PRMT R39, R28, 0x7772, RZ ;  /* 0x000077721c277816 */ /* 0x000fe200000000ff */
[--C-:B------:R-:W-:Y:S01]  /*8a80*/  IMAD.X R11, R38, 0x1, R2.reuse, P6 ;  /* 0x00000001260b7824 */ /* 0x100fe200030e0602 */
[----:B------:R-:W-:Y:S01]  /*8a90*/  ISETP.GE.AND P1, PT, R9, UR4, PT ;  /* 0x0000000409007c0c */ /* 0x000fe2000bf26270 */
[----:B------:R-:W-:Y:S01]  /*8aa0*/  ULDC UR4, c[0x0][0x248] ;  /* 0x0000920000047ab9 */ /* 0x000fe20000000800 */
[----:B------:R-:W-:Y:S01]  /*8ab0*/  ISETP.LT.AND P4, PT, R8, UR6, !P4 ;  /* 0x0000000608007c0c */ /* 0x000fe2000e781270 */
[----:B------:R1:W-:Y:S01]  /*8ac0*/  @P3 STG.E.U8 desc[UR14][R32.64], R41 ;  /* 0x0000002920003986 */ /* 0x0003e2000c10110e */
[C---:B0-----:R-:W-:Y:S01]  /*8ad0*/  VIADD R37, R36.reuse, UR4 ;  /* 0x0000000424257c36 */ /* 0x041fe20008000000 */
[-C--:B------:R-:W-:Y:S01]  /*8ae0*/  IADD3 R34, P3, R36, R4.reuse, RZ ;  /* 0x0000000424227210 */ /* 0x080fe20007f7e0ff */
[----:B------:R-:W-:Y:S01]  /*8af0*/  VIADD R9, R7, 0x14 ;  /* 0x0000001407097836 */ /* 0x000fe20000000000 */
[----:B------:R0:W-:Y:S01]  /*8b00*/  @P5 STG.E.U8 desc[UR14][R10.64], R39 ;  /* 0x000000270a005986 */ /* 0x0001e2000c10110e */
[----:B------:R-:W-:Y:S01]  /*8b10*/  ISETP.LT.AND P5, PT, R6, UR8, !P2 ;  /* 0x0000000806007c0c */ /* 0x000fe2000d7a1270 */
[----:B------:R-:W-:Y:S01]  /*8b20*/  ULDC UR4, c[0x0][0x22c] ;  /* 0x00008b0000047ab9 */ /* 0x000fe20000000800 */
[----:B------:R-:W-:Y:S01]  /*8b30*/  SHF.R.S32.HI R36, RZ, 0x1f, R37 ;  /* 0x0000001fff247819 */ /* 0x000fe20000011425 */
[--C-:B------:R-:W-:Y:S01]  /*8b40*/  IMAD.X R35, R38, 0x1, R5.reuse, P3 ;  /* 0x0000000126237824 */ /* 0x100fe200018e0605 */
[----:B------:R-:W-:Y:S01]  /*8b50*/  ULDC UR6, c[0x0][0x228] ;  /* 0x00008a0000067ab9 */ /* 0x000fe20000000800 */
[----:B------:R-:W-:Y:S01]  /*8b60*/  ISETP.GE.AND P3, PT, R9, UR4, PT ;  /* 0x0000000409007c0c */ /* 0x000fe2000bf66270 */
[----:B------:R-:W-:Y:S01]  /*8b70*/  ULDC UR4, c[0x0][0x248] ;  /* 0x0000920000047ab9 */ /* 0x000fe20000000800 */
[CC--:B-1----:R-:W-:Y:S01]  /*8b80*/  IADD3 R32, P6, R37.reuse, R3.reuse, RZ ;  /* 0x0000000325207210 */ /* 0x0c2fe20007fde0ff */
[----:B------:R-:W-:Y:S01]  /*8b90*/  ULDC UR8, c[0x0][0x228] ;  /* 0x00008a0000087ab9 */ /* 0x000fe20000000800 */
[----:B------:R-:W-:Y:S01]  /*8ba0*/  PRMT R41, R28, 0x7773, RZ ;  /* 0x000077731c297816 */ /* 0x000fe200000000ff */
[----:B------:R-:W-:Y:S01]  /*8bb0*/  VIADD R28, R37, UR4 ;  /* 0x00000004251c7c36 */ /* 0x000fe20008000000 */
[----:B0-----:R-:W-:Y:S01]  /*8bc0*/  PRMT R39, R29, 0x7770, RZ ;  /* 0x000077701d277816 */ /* 0x001fe200000000ff */
[----:B------:R-:W-:Y:S01]  /*8bd0*/  IMAD.X R33, R36, 0x1, R2, P6 ;  /* 0x0000000124217824 */ /* 0x000fe200030e0602 */
[----:B------:R-:W-:Y:S01]  /*8be0*/  ULDC UR4, c[0x0][0x22c] ;  /* 0x00008b0000047ab9 */ /* 0x000fe20000000800 */
[----:B------:R0:W-:Y:S01]  /*8bf0*/  @P4 STG.E.U8 desc[UR14][R34.64], R41 ;  /* 0x0000002922004986 */ /* 0x0001e2000c10110e */
        /* <DEDUP_REMOVED lines=8> */
[----:B------:R-:W-:Y:S01]  /*8c80*/  PRMT R37, R29, 0x7772, RZ ;  /* 0x000077721d257816 */ /* 0x000fe200000000ff */
[----:B------:R-:W-:Y:S01]  /*8c90*/  ULDC UR8, c[0x0][0x228] ;  /* 0x00008a0000087ab9 */ /* 0x000fe20000000800 */
[----:B------:R-:W-:Y:S01]  /*8ca0*/  ISETP.GE.AND P2, PT, R9, UR4, PT ;  /* 0x0000000409007c0c */ /* 0x000fe2000bf46270 */
[----:B------:R-:W-:Y:S01]  /*8cb0*/  ULDC UR4, c[0x0][0x248] ;  /* 0x0000920000047ab9 */ /* 0x000fe20000000800 */
[C---:B0-----:R-:W-:Y:S01]  /*8cc0*/  IADD3 R34, P6, R28.reuse, R3, RZ ;  /* 0x000000031c227210 */ /* 0x041fe20007fde0ff */
[----:B------:R-:W-:Y:S01]  /*8cd0*/  VIADD R36, R28, UR4 ;  /* 0x000000041c247c36 */ /* 0x000fe20008000000 */
[----:B------:R-:W-:Y:S01]  /*8ce0*/  ULDC UR4, c[0x0][0x22c] ;  /* 0x00008b0000047ab9 */ /* 0x000fe20000000800 */
[----:B-1----:R-:W-:Y:S01]  /*8cf0*/  PRMT R39, R29, 0x7771, RZ ;  /* 0x000077711d277816 */ /* 0x002fe200000000ff */
[----:B------:R-:W-:-:S02]  /*8d00*/  VIADD R9, R7, 0x16 ;  /* 0x0000001607097836 */ /* 0x000fc40000000000 */
[----:B------:R-:W-:Y:S01]  /*8d10*/  IMAD.X R35, R38, 0x1, R2, P6 ;  /* 0x0000000126237824 */ /* 0x000fe200030e0602 */
[----:B------:R-:W-:Y:S01]  /*8d20*/  SHF.R.S32.HI R40, RZ, 0x1f, R36 ;  /* 0x0000001fff287819 */ /* 0x000fe20000011424 */
[----:B------:R0:W-:Y:S01]  /*8d30*/  @P4 STG.E.U8 desc[UR14][R10.64], R39 ;  /* 0x000000270a004986 */ /* 0x0001e2000c10110e */
[----:B------:R-:W-:Y:S01]  /*8d40*/  ISETP.LT.AND P4, PT, R8, UR6, !P1 ;  /* 0x0000000608007c0c */ /* 0x000fe2000cf81270 */
[----:B------:R-:W-:Y:S01]  /*8d50*/  ULDC UR6, c[0x0][0x228] ;  /* 0x00008a0000067ab9 */ /* 0x000fe20000000800 */
[----:B------:R-:W-:Y:S01]  /*8d60*/  IADD3 R32, P1, R28, R4, RZ ;  /* 0x000000041c207210 */ /* 0x000fe20007f3e0ff */
[----:B------:R1:W-:Y:S01]  /*8d70*/  @P5 STG.E.U8 desc[UR14][R34.64], R37 ;  /* 0x0000002522005986 */ /* 0x0003e2000c10110e */
[----:B------:R-:W-:Y:S01]  /*8d80*/  ISETP.LT.AND P5, PT, R6, UR8, !P3 ;  /* 0x0000000806007c0c */ /* 0x000fe2000dfa1270 */
[----:B------:R-:W-:Y:S02]  /*8d90*/  ULDC UR8, c[0x0][0x228] ;  /* 0x00008a0000087ab9 */ /* 0x000fe40000000800 */
[----:B------:R-:W-:Y:S01]  /*8da0*/  IMAD.X R33, R38, 0x1, R5, P1 ;  /* 0x0000000126217824 */ /* 0x000fe200008e0605 */
[----:B------:R-:W-:Y:S01]  /*8db0*/  ISETP.GE.AND P1, PT, R9, UR4, PT ;  /* 0x0000000409007c0c */ /* 0x000fe2000bf26270 */
[----:B------:R-:W-:Y:S01]  /*8dc0*/  ULDC UR4, c[0x0][0x248] ;  /* 0x0000920000047ab9 */ /* 0x000fe20000000800 */
[----:B------:R-:W-:Y:S01]  /*8dd0*/  VIADD R9, R7, 0x17 ;  /* 0x0000001707097836 */ /* 0x000fe20000000000 */
[----:B0-----:R-:W-:-:S02]  /*8de0*/  IADD3 R10, P6, R36, R3, RZ ;  /* 0x00000003240a7210 */ /* 0x001fc40007fde0ff */
[----:B-1----:R-:W-:-:S03]  /*8df0*/  PRMT R37, R29, 0x7773, RZ ;  /* 0x000077731d257816 */ /* 0x002fc600000000ff */
[----:B------:R-:W-:Y:S01]  /*8e00*/  IMAD.X R11, R40, 0x1, R2, P6 ;  /* 0x00000001280b7824 */ /* 0x000fe200030e0602 */
[----:B------:R-:W-:Y:S01]  /*8e10*/  PRMT R35, R30, 0x7770, RZ ;  /* 0x000077701e237816 */ /* 0x000fe200000000ff */
[----:B------:R-:W-:Y:S01]  /*8e20*/  VIADD R34, R36, UR4 ;  /* 0x0000000424227c36 */ /* 0x000fe20008000000 */
[----:B------:R-:W-:Y:S01]  /*8e30*/  ULDC UR4, c[0x0][0x22c] ;  /* 0x00008b0000047ab9 */ /* 0x000fe20000000800 */
[----:B------:R0:W-:Y:S01]  /*8e40*/  @P4 STG.E.U8 desc[UR14][R32.64], R37 ;  /* 0x0000002520004986 */ /* 0x0001e2000c10110e */
[----:B------:R-:W-:Y:S01]  /*8e50*/  ISETP.LT.AND P4, PT, R8, UR6, !P3 ;  /* 0x0000000608007c0c */ /* 0x000fe2000df81270 */
[----:B------:R-:W-:Y:S01]  /*8e60*/  ULDC UR6, c[0x0][0x228] ;  /* 0x00008a0000067ab9 */ /* 0x000fe20000000800 */
[----:B------:R-:W-:Y:S01]  /*8e70*/  IADD3 R28, P3, R36, R4, RZ ;  /* 0x00000004241c7210 */ /* 0x000fe20007f7e0ff */
[----:B------:R1:W-:Y:S01]  /*8e80*/  @P5 STG.E.U8 desc[UR14][R10.64], R35 ;  /* 0x000000230a005986 */ /* 0x0003e2000c10110e */
[----:B------:R-:W-:Y:S01]  /*8e90*/  ISETP.LT.AND P5, PT, R6, UR6, !P2 ;  /* 0x0000000606007c0c */ /* 0x000fe2000d7a1270 */
[----:B------:R-:W-:-:S02]  /*8ea0*/  ULDC UR6, c[0x0][0x22c] ;  /* 0x00008b0000067ab9 */ /* 0x000fc40000000800 */
[--C-:B------:R-:W-:Y:S01]  /*8eb0*/  IMAD.X R29, R40, 0x1, R5.reuse, P3 ;  /* 0x00000001281d7824 */ /* 0x100fe200018e0605 */
[----:B------:R-:W-:Y:S01]  /*8ec0*/  ISETP.GE.AND P3, PT, R9, UR4, PT ;  /* 0x0000000409007c0c */ /* 0x000fe2000bf66270 */
[----:B------:R-:W-:Y:S01]  /*8ed0*/  ULDC UR4, c[0x0][0x228] ;  /* 0x00008a0000047ab9 */ /* 0x000fe20000000800 */
[----:B------:R-:W-:Y:S01]  /*8ee0*/  VIADD R9, R7, 0x18 ;  /* 0x0000001807097836 */ /* 0x000fe20000000000 */
[----:B0-----:R-:W-:Y:S02]  /*8ef0*/  SHF.R.S32.HI R33, RZ, 0x1f, R34 ;  /* 0x0000001fff217819 */ /* 0x001fe40000011422 */
[----:B------:R-:W-:Y:S02]  /*8f00*/  PRMT R37, R30, 0x7771, RZ ;  /* 0x000077711e257816 */ /* 0x000fe400000000ff */
[-C--:B-1----:R-:W-:Y:S02]  /*8f10*/  IADD3 R10, P6, R34, R3.reuse, RZ ;  /* 0x00000003220a7210 */ /* 0x082fe40007fde0ff */
[----:B------:R-:W-:Y:S01]  /*8f20*/  PRMT R35, R30, 0x7772, RZ ;  /* 0x000077721e237816 */ /* 0x000fe200000000ff */
[----:B------:R0:W-:Y:S01]  /*8f30*/  @P4 STG.E.U8 desc[UR14][R28.64], R37 ;  /* 0x000000251c004986 */ /* 0x0001e2000c10110e */
[----:B------:R-:W-:Y:S01]  /*8f40*/  ISETP.LT.AND P4, PT, R8, UR4, !P2 ;  /* 0x0000000408007c0c */ /* 0x000fe2000d781270 */
[C---:B------:R-:W-:Y:S01]  /*8f50*/  IMAD.X R11, R33.reuse, 0x1, R2, P6 ;  /* 0x00000001210b7824 */ /* 0x040fe200030e0602 */
[----:B------:R-:W-:Y:S01]  /*8f60*/  ULDC UR4, c[0x0][0x248] ;  /* 0x0000920000047ab9 */ /* 0x000fe20000000800 */
[CC--:B------:R-:W-:Y:S01]  /*8f70*/  IADD3 R32, P2, R34.reuse, R4.reuse, RZ ;  /* 0x0000000422207210 */ /* 0x0c0fe20007f5e0ff */
[----:B------:R-:W-:Y:S01]  /*8f80*/  VIADD R34, R34, UR4 ;  /* 0x0000000422227c36 */ /* 0x000fe20008000000 */
[----:B------:R-:W-:Y:S01]  /*8f90*/  ULDC UR4, c[0x0][0x22c] ;  /* 0x00008b0000047ab9 */ /* 0x000fe20000000800 */
[----:B------:R1:W-:Y:S01]  /*8fa0*/  @P5 STG.E.U8 desc[UR14][R10.64], R35 ;  /* 0x000000230a005986 */ /* 0x0003e2000c10110e */
[----:B------:R-:W-:Y:S01]  /*8fb0*/  ISETP.LT.AND P5, PT, R6, UR8, !P1 ;  /* 0x0000000806007c0c */ /* 0x000fe2000cfa1270 */
[--C-:B------:R-:W-:Y:S01]  /*8fc0*/  IMAD.X R33, R33, 0x1, R5.reuse, P2 ;  /* 0x0000000121217824 */ /* 0x100fe200010e0605 */
[----:B------:R-:W-:Y:S01]  /*8fd0*/  ISETP.GE.AND P2, PT, R9, UR6, PT ;  /* 0x0000000609007c0c */ /* 0x000fe2000bf46270 */
[----:B------:R-:W-:Y:S01]  /*8fe0*/  VIADD R9, R7, 0x19 ;  /* 0x0000001907097836 */ /* 0x000fe20000000000 */
[----:B0-----:R-:W-:Y:S01]  /*8ff0*/  PRMT R29, R30, 0x7773, RZ ;  /* 0x000077731e1d7816 */ /* 0x001fe200000000ff */
[----:B------:R-:W-:Y:S01]  /*9000*/  ULDC UR6, c[0x0][0x228] ;  /* 0x00008a0000067ab9 */ /* 0x000fe20000000800 */
[----:B------:R-:W-:Y:S01]  /*9010*/  SHF.R.S32.HI R36, RZ, 0x1f, R34 ;  /* 0x0000001fff247819 */ /* 0x000fe20000011422 */
[----:B------:R-:W-:Y:S01]  /*9020*/  ULDC UR8, c[0x0][0x228] ;  /* 0x00008a0000087ab9 */ /* 0x000fe20000000800 */
[----:B------:R-:W-:Y:S01]  /*9030*/  PRMT R37, R31, 0x7770, RZ ;  /* 0x000077701f257816 */ /* 0x000fe200000000ff */
[----:B------:R0:W-:Y:S01]  /*9040*/  @P4 STG.E.U8 desc[UR14][R32.64], R29 ;  /* 0x0000001d20004986 */ /* 0x0001e2000c10110e */
[----:B------:R-:W-:Y:S01]  /*9050*/  ISETP.GE.AND P4, PT, R9, UR4, PT ;  /* 0x0000000409007c0c */ /* 0x000fe2000bf86270 */
[----:B------:R-:W-:Y:S01]  /*9060*/  ULDC UR4, c[0x0][0x248] ;  /* 0x0000920000047ab9 */ /* 0x000fe20000000800 */
[CC--:B-1----:R-:W-:Y:S01]  /*9070*/  IADD3 R10, P6, R34.reuse, R3.reuse, RZ ;  /* 0x00000003220a7210 */ /* 0x0c2fe20007fde0ff */
[----:B------:R-:W-:Y:S01]  /*9080*/  VIADD R30, R34, UR4 ;  /* 0x00000004221e7c36 */ /* 0x000fe20008000000 */
[----:B------:R-:W-:Y:S01]  /*9090*/  ISETP.LT.AND P1, PT, R8, UR6, !P1 ;  /* 0x0000000608007c0c */ /* 0x000fe2000cf21270 */
[----:B------:R-:W-:Y:S01]  /*90a0*/  ULDC UR6, c[0x0][0x228] ;  /* 0x00008a0000067ab9 */ /* 0x000fe20000000800 */
[C---:B------:R-:W-:Y:S01]  /*90b0*/  PRMT R35, R31.reuse, 0x7773, RZ ;  /* 0x000077731f237816 */ /* 0x040fe200000000ff */
[----:B------:R-:W-:Y:S01]  /*90c0*/  IMAD.X R11, R36, 0x1, R2, P6 ;  /* 0x00000001240b7824 */ /* 0x000fe200030e0602 */
[----:B------:R-:W-:Y:S01]  /*90d0*/  IADD3 R28, P6, R34, R4, RZ ;  /* 0x00000004221c7210 */ /* 0x000fe20007fde0ff */
[----:B------:R-:W-:Y:S01]  /*90e0*/  ULDC UR4, c[0x0][0x248] ;  /* 0x0000920000047ab9 */ /* 0x000fe20000000800 */
[C---:B------:R-:W-:Y:S01]  /*90f0*/  PRMT R9, R31.reuse, 0x7771, RZ ;  /* 0x000077711f097816 */ /* 0x040fe200000000ff */
[----:B0-----:R-:W-:Y:S01]  /*9100*/  VIADD R32, R30, UR4 ;  /* 0x000000041e207c36 */ /* 0x001fe20008000000 */
[----:B------:R0:W-:Y:S01]  /*9110*/  @P5 STG.E.U8 desc[UR14][R10.64], R37 ;  /* 0x000000250a005986 */ /* 0x0001e2000c10110e */
[----:B------:R-:W-:Y:S01]  /*9120*/  ISETP.LT.AND P5, PT, R6, UR6, !P3 ;  /* 0x0000000606007c0c */ /* 0x000fe2000dfa1270 */
[----:B------:R-:W-:Y:S01]  /*9130*/  IMAD.X R29, R36, 0x1, R5, P6 ;  /* 0x00000001241d7824 */ /* 0x000fe200030e0605 */
[----:B------:R-:W-:Y:S01]  /*9140*/  PRMT R33, R31, 0x7772, RZ ;  /* 0x000077721f217816 */ /* 0x000fe200000000ff */
[----:B------:R-:W-:Y:S01]  /*9150*/  ULDC UR6, c[0x0][0x228] ;  /* 0x00008a0000067ab9 */ /* 0x000fe20000000800 */
[----:B------:R-:W-:Y:S01]  /*9160*/  SHF.R.S32.HI R31, RZ, 0x1f, R30 ;  /* 0x0000001fff1f7819 */ /* 0x000fe2000001141e */
[----:B------:R-:W-:Y:S01]  /*9170*/  ULDC UR4, c[0x0][0x22c] ;  /* 0x00008b0000047ab9 */ /* 0x000fe20000000800 */
[----:B------:R-:W-:Y:S01]  /*9180*/  ISETP.LT.AND P3, PT, R8, UR6, !P3 ;  /* 0x0000000608007c0c */ /* 0x000fe2000df61270 */
[----:B------:R1:W-:Y:S01]  /*9190*/  @P1 STG.E.U8 desc[UR14][R28.64], R9 ;  /* 0x000000091c001986 */ /* 0x0003e2000c10110e */
[----:B------:R-:W-:Y:S01]  /*91a0*/  SHF.R.S32.HI R34, RZ, 0x1f, R32 ;  /* 0x0000001fff227819 */ /* 0x000fe20000011420 */
[----:B------:R-:W-:Y:S01]  /*91b0*/  ULDC UR6, c[0x0][0x228] ;  /* 0x00008a0000067ab9 */ /* 0x000fe20000000800 */
[----:B0-----:R-:W-:-:S02]  /*91c0*/  IADD3 R10, P6, R30, R3, RZ ;  /* 0x000000031e0a7210 */ /* 0x001fc40007fde0ff */
[----:B------:R-:W-:Y:S02]  /*91d0*/  IADD3 R30, P1, R30, R4, RZ ;  /* 0x000000041e1e7210 */ /* 0x000fe40007f3e0ff */
[----:B------:R-:W-:Y:S01]  /*91e0*/  PRMT R37, R24, 0x7770, RZ ;  /* 0x0000777018257816 */ /* 0x000fe200000000ff */
[C---:B------:R-:W-:Y:S01]  /*91f0*/  IMAD.X R11, R31.reuse, 0x1, R2, P6 ;  /* 0x000000011f0b7824 */ /* 0x040fe200030e0602 */
[----:B------:R-:W-:Y:S01]  /*9200*/  ISETP.LT.AND P6, PT, R6, UR8, !P2 ;  /* 0x0000000806007c0c */ /* 0x000fe2000d7c1270 */
[----:B------:R-:W-:Y:S01]  /*9210*/  IMAD.X R31, R31, 0x1, R5, P1 ;  /* 0x000000011f1f7824 */ /* 0x000fe200008e0605 */
[----:B------:R-:W-:Y:S01]  /*9220*/  ULDC UR8, c[0x0][0x228] ;  /* 0x00008a0000087ab9 */ /* 0x000fe20000000800 */
[----:B-1----:R-:W-:Y:S01]  /*9230*/  VIADD R9, R7, 0x1a ;  /* 0x0000001a07097836 */ /* 0x002fe20000000000 */
[----:B------:R0:W-:Y:S01]  /*9240*/  @P5 STG.E.U8 desc[UR14][R10.64], R33 ;  /* 0x000000210a005986 */ /* 0x0001e2000c10110e */
[----:B------:R-:W-:-:S03]  /*9250*/  IADD3 R28, P5, R32, R3, RZ ;  /* 0x00000003201c7210 */ /* 0x000fc60007fbe0ff */
[----:B------:R-:W-:Y:S01]  /*9260*/  ISETP.GE.AND P1, PT, R9, UR4, PT ;  /* 0x0000000409007c0c */ /* 0x000fe2000bf26270 */
[----:B------:R-:W-:Y:S01]  /*9270*/  ULDC UR4, c[0x0][0x248] ;  /* 0x0000920000047ab9 */ /* 0x000fe20000000800 */
[----:B------:R-:W-:Y:S01]  /*9280*/  IMAD.X R29, R34, 0x1, R2, P5 ;  /* 0x00000001221d7824 */ /* 0x000fe200028e0602 */
[----:B------:R1:W-:Y:S01]  /*9290*/  @P3 STG.E.U8 desc[UR14][R30.64], R35 ;  /* 0x000000231e003986 */ /* 0x0003e2000c10110e */
[----:B------:R-:W-:Y:S01]  /*92a0*/  ISETP.LT.AND P3, PT, R8, UR6, !P2 ;  /* 0x0000000608007c0c */ /* 0x000fe2000d761270 */
[----:B------:R-:W-:Y:S01]  /*92b0*/  VIADD R9, R7, 0x1b ;  /* 0x0000001b07097836 */ /* 0x000fe20000000000 */
[----:B------:R-:W-:Y:S01]  /*92c0*/  ISETP.LT.AND P5, PT, R6, UR8, !P4 ;  /* 0x0000000806007c0c */ /* 0x000fe2000e7a1270 */
[----:B------:R3:W-:Y:S01]  /*92d0*/  @P6 STG.E.U8 desc[UR14][R28.64], R37 ;  /* 0x000000251c006986 */ /* 0x0007e2000c10110e */
[C---:B0-----:R-:W-:Y:S01]  /*92e0*/  VIADD R33, R32.reuse, UR4 ;  /* 0x0000000420217c36 */ /* 0x041fe20008000000 */
[----:B------:R-:W-:Y:S01]  /*92f0*/  IADD3 R10, P2, R32, R4, RZ ;  /* 0x00000004200a7210 */ /* 0x000fe20007f5e0ff */
[----:B------:R-:W-:Y:S01]  /*9300*/  ULDC UR4, c[0x0][0x22c] ;  /* 0x00008b0000047ab9 */ /* 0x000fe20000000800 */
[----:B------:R-:W-:Y:S01]  /*9310*/  ULDC UR6, c[0x0][0x228] ;  /* 0x00008a0000067ab9 */ /* 0x000fe20000000800 */
[----:B------:R-:W-:Y:S01]  /*9320*/  ULDC UR8, c[0x0][0x228] ;  /* 0x00008a0000087ab9 */ /* 0x000fe20000000800 */
[----:B------:R-:W-:Y:S01]  /*9330*/  SHF.R.S32.HI R36, RZ, 0x1f, R33 ;  /* 0x0000001fff247819 */ /* 0x000fe20000011421 */
[----:B------:R-:W-:Y:S01]  /*9340*/  IMAD.X R11, R34, 0x1, R5, P2 ;  /* 0x00000001220b7824 */ /* 0x000fe200010e0605 */
[----:B-1----:R-:W-:-:S02]  /*9350*/  IADD3 R30, P6, R33, R3, RZ ;  /* 0x00000003211e7210 */ /* 0x002fc40007fde0ff */
[C---:B------:R-:W-:Y:S02]  /*9360*/  PRMT R35, R24.reuse, 0x7772, RZ ;  /* 0x0000777218237816 */ /* 0x040fe400000000ff */
[----:B---3--:R-:W-:Y:S01]  /*9370*/  PRMT R37, R24, 0x7771, RZ ;  /* 0x0000777118257816 */ /* 0x008fe200000000ff */
[----:B------:R-:W-:Y:S01]  /*9380*/  IMAD.X R31, R36, 0x1, R2, P6 ;  /* 0x00000001241f7824 */ /* 0x000fe200030e0602 */
[----:B------:R-:W-:Y:S01]  /*9390*/  ISETP.GE.AND P2, PT, R9, UR4, PT ;  /* 0x0000000409007c0c */ /* 0x000fe2000bf46270 */
[----:B------:R-:W-:Y:S01]  /*93a0*/  ULDC UR4, c[0x0][0x248] ;  /* 0x0000920000047ab9 */ /* 0x000fe20000000800 */
[----:B------:R-:W-:Y:S01]  /*93b0*/  ISETP.LT.AND P4, PT, R8, UR6, !P4 ;  /* 0x0000000608007c0c */ /* 0x000fe2000e781270 */
[----:B------:R0:W-:Y:S01]  /*93c0*/  @P3 STG.E.U8 desc[UR14][R10.64], R37 ;  /* 0x000000250a003986 */ /* 0x0001e2000c10110e */
[C---:B------:R-:W-:Y:S01]  /*93d0*/  VIADD R32, R33.reuse, UR4 ;  /* 0x0000000421207c36 */ /* 0x040fe20008000000 */
[----:B------:R-:W-:Y:S01]  /*93e0*/  IADD3 R28, P3, R33, R4, RZ ;  /* 0x00000004211c7210 */ /* 0x000fe20007f7e0ff */
[----:B------:R-:W-:Y:S01]  /*93f0*/  VIADD R9, R7, 0x1c ;  /* 0x0000001c07097836 */ /* 0x000fe20000000000 */
[----:B------:R1:W-:Y:S01]  /*9400*/  @P5 STG.E.U8 desc[UR14][R30.64], R35 ;  /* 0x000000231e005986 */ /* 0x0003e2000c10110e */
[----:B------:R-:W-:Y:S01]  /*9410*/  ISETP.LT.AND P5, PT, R6, UR8, !P1 ;  /* 0x0000000806007c0c */ /* 0x000fe2000cfa1270 */
[----:B------:R-:W-:Y:S01]  /*9420*/  ULDC UR4, c[0x0][0x22c] ;  /* 0x00008b0000047ab9 */ /* 0x000fe20000000800 */
[----:B------:R-:W-:Y:S01]  /*9430*/  SHF.R.S32.HI R34, RZ, 0x1f, R32 ;  /* 0x0000001fff227819 */ /* 0x000fe20000011420 */
[----:B------:R-:W-:Y:S01]  /*9440*/  IMAD.X R29, R36, 0x1, R5, P3 ;  /* 0x00000001241d7824 */ /* 0x000fe200018e0605 */
[----:B------:R-:W-:Y:S01]  /*9450*/  ULDC UR6, c[0x0][0x228] ;  /* 0x00008a0000067ab9 */ /* 0x000fe20000000800 */
[----:B------:R-:W-:Y:S01]  /*9460*/  PRMT R33, R25, 0x7770, RZ ;  /* 0x0000777019217816 */ /* 0x000fe200000000ff */
[----:B------:R-:W-:Y:S01]  /*9470*/  ULDC UR8, c[0x0][0x228] ;  /* 0x00008a0000087ab9 */ /* 0x000fe20000000800 */
[----:B0-----:R-:W-:-:S02]  /*9480*/  IADD3 R10, P6, R32, R3, RZ ;  /* 0x00000003200a7210 */ /* 0x001fc40007fde0ff */
[----:B------:R-:W-:Y:S01]  /*9490*/  ISETP.GE.AND P3, PT, R9, UR4, PT ;  /* 0x0000000409007c0c */ /* 0x000fe2000bf66270 */
[----:B------:R-:W-:Y:S01]  /*94a0*/  ULDC UR4, c[0x0][0x248] ;  /* 0x0000920000047ab9 */ /* 0x000fe20000000800 */
[----:B-1----:R-:W-:Y:S01]  /*94b0*/  PRMT R35, R24, 0x7773, RZ ;  /* 0x0000777318237816 */ /* 0x002fe200000000ff */
[----:B------:R-:W-:Y:S02]  /*94c0*/  IMAD.X R11, R34, 0x1, R2, P6 ;  /* 0x00000001220b7824 */ /* 0x000fe400030e0602 */
[----:B------:R-:W-:Y:S01]  /*94d0*/  VIADD R24, R32, UR4 ;  /* 0x0000000420187c36 */ /* 0x000fe20008000000 */
[----:B------:R-:W-:Y:S01]  /*94e0*/  ULDC UR4, c[0x0][0x22c] ;  /* 0x00008b0000047ab9 */ /* 0x000fe20000000800 */
        /* <DEDUP_REMOVED lines=12> */
[CC--:B0-----:R-:W-:Y:S01]  /*95b0*/  IADD3 R28, P6, R24.reuse, R3.reuse, RZ ;  /* 0x00000003181c7210 */ /* 0x0c1fe20007fde0ff */
[----:B------:R-:W-:Y:S01]  /*95c0*/  VIADD R32, R24, UR4 ;  /* 0x0000000418207c36 */ /* 0x000fe20008000000 */
[----:B------:R-:W-:Y:S01]  /*95d0*/  PRMT R35, R25, 0x7771, RZ ;  /* 0x0000777119237816 */ /* 0x000fe200000000ff */
[----:B------:R-:W-:Y:S01]  /*95e0*/  VIADD R9, R7, 0x1e ;  /* 0x0000001e07097836 */ /* 0x000fe20000000000 */
[----:B-1----:R-:W-:Y:S01]  /*95f0*/  PRMT R33, R25, 0x7772, RZ ;  /* 0x0000777219217816 */ /* 0x002fe200000000ff */
        /* <DEDUP_REMOVED lines=8> */
[----:B------:R-:W-:Y:S01]  /*9680*/  ULDC UR6, c[0x0][0x228] ;  /* 0x00008a0000067ab9 */ /* 0x000fe20000000800 */
[----:B------:R-:W-:Y:S01]  /*9690*/  IADD3 R24, P6, R32, R3, RZ ;  /* 0x0000000320187210 */ /* 0x000fe20007fde0ff */
[----:B------:R-:W-:Y:S01]  /*96a0*/  IMAD.X R11, R36, 0x1, R5, P2 ;  /* 0x00000001240b7824 */ /* 0x000fe200010e0605 */
[----:B------:R-:W-:Y:S01]  /*96b0*/  ISETP.GE.AND P2, PT, R9, UR4, PT ;  /* 0x0000000409007c0c */ /* 0x000fe2000bf46270 */
[----:B------:R-:W-:Y:S01]  /*96c0*/  ULDC UR4, c[0x0][0x248] ;  /* 0x0000920000047ab9 */ /* 0x000fe20000000800 */
[----:B------:R-:W-:Y:S01]  /*96d0*/  VIADD R9, R7, 0x1f ;  /* 0x0000001f07097836 */ /* 0x000fe20000000000 */
[----:B0-----:R-:W-:Y:S01]  /*96e0*/  PRMT R31, R26, 0x7770, RZ ;  /* 0x000077701a1f7816 */ /* 0x001fe200000000ff */
[----:B------:R-:W-:Y:S01]  /*96f0*/  VIADD R30, R32, UR4 ;  /* 0x00000004201e7c36 */ /* 0x000fe20008000000 */
[----:B------:R-:W-:Y:S01]  /*9700*/  ULDC UR4, c[0x0][0x22c] ;  /* 0x00008b0000047ab9 */ /* 0x000fe20000000800 */
[----:B------:R-:W-:Y:S01]  /*9710*/  ULDC UR8, c[0x0][0x228] ;  /* 0x00008a0000087ab9 */ /* 0x000fe20000000800 */
[----:B-1----:R-:W-:Y:S01]  /*9720*/  PRMT R33, R25, 0x7773, RZ ;  /* 0x0000777319217816 */ /* 0x002fe200000000ff */
[----:B------:R-:W-:-:S04]  /*9730*/  IMAD.X R25, R34, 0x1, R2, P6 ;  /* 0x0000000122197824 */ /* 0x000fc800030e0602 */
        /* <DEDUP_REMOVED lines=9> */
[----:B------:R-:W-:Y:S01]  /*97d0*/  ISETP.GE.AND P3, PT, R9, UR4, PT ;  /* 0x0000000409007c0c */ /* 0x000fe2000bf66270 */
[----:B------:R-:W-:Y:S01]  /*97e0*/  ULDC UR4, c[0x0][0x228] ;  /* 0x00008a0000047ab9 */ /* 0x000fe20000000800 */
[----:B------:R-:W-:Y:S01]  /*97f0*/  VIADD R9, R7, 0x20 ;  /* 0x0000002007097836 */ /* 0x000fe20000000000 */
[----:B0-----:R-:W-:-:S02]  /*9800*/  IADD3 R10, P6, R30, R3, RZ ;  /* 0x000000031e0a7210 */ /* 0x001fc40007fde0ff */
[C---:B------:R-:W-:Y:S02]  /*9810*/  PRMT R33, R26.reuse, 0x7771, RZ ;  /* 0x000077711a217816 */ /* 0x040fe400000000ff */
[----:B-1----:R-:W-:Y:S01]  /*9820*/  PRMT R31, R26, 0x7772, RZ ;  /* 0x000077721a1f7816 */ /* 0x002fe200000000ff */
[----:B------:R-:W-:Y:S02]  /*9830*/  IMAD.X R11, R32, 0x1, R2, P6 ;  /* 0x00000001200b7824 */ /* 0x000fe400030e0602 */
[----:B------:R0:W-:Y:S01]  /*9840*/  @P4 STG.E.U8 desc[UR14][R28.64], R33 ;  /* 0x000000211c004986 */ /* 0x0001e2000c10110e */
[----:B------:R-:W-:Y:S01]  /*9850*/  ISETP.LT.AND P4, PT, R8, UR4, !P1 ;  /* 0x0000000408007c0c */ /* 0x000fe2000cf81270 */
[----:B------:R-:W-:Y:S01]  /*9860*/  ULDC UR4, c[0x0][0x248] ;  /* 0x0000920000047ab9 */ /* 0x000fe20000000800 */
[C---:B------:R-:W-:Y:S01]  /*9870*/  IADD3 R24, P1, R30.reuse, R4, RZ ;  /* 0x000000041e187210 */ /* 0x040fe20007f3e0ff */
[----:B------:R-:W-:Y:S01]  /*9880*/  VIADD R30, R30, UR4 ;  /* 0x000000041e1e7c36 */ /* 0x000fe20008000000 */
[----:B------:R1:W-:Y:S01]  /*9890*/  @P5 STG.E.U8 desc[UR14][R10.64], R31 ;  /* 0x0000001f0a005986 */ /* 0x0003e2000c10110e */
[----:B------:R-:W-:Y:S01]  /*98a0*/  ISETP.LT.AND P5, PT, R6, UR8, !P2 ;  /* 0x0000000806007c0c */ /* 0x000fe2000d7a1270 */
[----:B------:R-:W-:Y:S01]  /*98b0*/  ULDC UR4, c[0x0][0x22c] ;  /* 0x00008b0000047ab9 */ /* 0x000fe20000000800 */
[----:B------:R-:W-:Y:S01]  /*98c0*/  IMAD.X R25, R32, 0x1, R5, P1 ;  /* 0x0000000120197824 */ /* 0x000fe200008e0605 */
[----:B------:R-:W-:Y:S01]  /*98d0*/  ISETP.GE.AND P1, PT, R9, UR6, PT ;  /* 0x0000000609007c0c */ /* 0x000fe2000bf26270 */
[----:B------:R-:W-:Y:S01]  /*98e0*/  VIADD R9, R7, 0x21 ;  /* 0x0000002107097836 */ /* 0x000fe20000000000 */
[----:B------:R-:W-:Y:S01]  /*98f0*/  ULDC UR6, c[0x0][0x228] ;  /* 0x00008a0000067ab9 */ /* 0x000fe20000000800 */
[----:B0-----:R-:W-:Y:S01]  /*9900*/  PRMT R29, R26, 0x7773, RZ ;  /* 0x000077731a1d7816 */ /* 0x001fe200000000ff */
[----:B------:R-:W-:Y:S01]  /*9910*/  ULDC UR8, c[0x0][0x228] ;  /* 0x00008a0000087ab9 */ /* 0x000fe20000000800 */
[----:B------:R-:W-:-:S02]  /*9920*/  SHF.R.S32.HI R28, RZ, 0x1f, R30 ;  /* 0x0000001fff1c7819 */ /* 0x000fc4000001141e */
[----:B------:R-:W-:Y:S01]  /*9930*/  PRMT R33, R27, 0x7770, RZ ;  /* 0x000077701b217816 */ /* 0x000fe200000000ff */
[----:B------:R0:W-:Y:S01]  /*9940*/  @P4 STG.E.U8 desc[UR14][R24.64], R29 ;  /* 0x0000001d18004986 */ /* 0x0001e2000c10110e */
[----:B-1----:R-:W-:Y:S02]  /*9950*/  IADD3 R10, P6, R30, R3, RZ ;  /* 0x000000031e0a7210 */ /* 0x002fe40007fde0ff */
[----:B------:R-:W-:Y:S01]  /*9960*/  ISETP.GE.AND P4, PT, R9, UR4, PT ;  /* 0x0000000409007c0c */ /* 0x000fe2000bf86270 */
[----:B------:R-:W-:Y:S01]  /*9970*/  ULDC UR4, c[0x0][0x248] ;  /* 0x0000920000047ab9 */ /* 0x000fe20000000800 */
[----:B------:R-:W-:Y:S01]  /*9980*/  ISETP.LT.AND P2, PT, R8, UR6, !P2 ;  /* 0x0000000608007c0c */ /* 0x000fe2000d741270 */
[----:B------:R-:W-:Y:S01]  /*9990*/  IMAD.X R11, R28, 0x1, R2, P6 ;  /* 0x000000011c0b7824 */ /* 0x000fe200030e0602 */
[----:B------:R-:W-:Y:S01]  /*99a0*/  ULDC UR6, c[0x0][0x228] ;  /* 0x00008a0000067ab9 */ /* 0x000fe20000000800 */
[C---:B------:R-:W-:Y:S01]  /*99b0*/  VIADD R26, R30.reuse, UR4 ;  /* 0x000000041e1a7c36 */ /* 0x040fe20008000000 */
[----:B------:R-:W-:Y:S01]  /*99c0*/  PRMT R31, R27, 0x7773, RZ ;  /* 0x000077731b1f7816 */ /* 0x000fe200000000ff */
[----:B------:R-:W-:Y:S01]  /*99d0*/  ULDC UR4, c[0x0][0x248] ;  /* 0x0000920000047ab9 */ /* 0x000fe20000000800 */
[----:B------:R1:W-:Y:S01]  /*99e0*/  @P5 STG.E.U8 desc[UR14][R10.64], R33 ;  /* 0x000000210a005986 */ /* 0x0003e2000c10110e */
[----:B0-----:R-:W-:-:S02]  /*99f0*/  IADD3 R24, P6, R30, R4, RZ ;  /* 0x000000041e187210 */ /* 0x001fc40007fde0ff */
[----:B------:R-:W-:Y:S01]  /*9a00*/  ISETP.LT.AND P5, PT, R6, UR6, !P3 ;  /* 0x0000000606007c0c */ /* 0x000fe2000dfa1270 */
[----:B------:R-:W-:Y:S01]  /*9a10*/  ULDC UR6, c[0x0][0x228] ;  /* 0x00008a0000067ab9 */ /* 0x000fe20000000800 */
[C---:B------:R-:W-:Y:S01]  /*9a20*/  PRMT R9, R27.reuse, 0x7771, RZ ;  /* 0x000077711b097816 */ /* 0x040fe200000000ff */
[----:B------:R-:W-:Y:S01]  /*9a30*/  IMAD.X R25, R28, 0x1, R5, P6 ;  /* 0x000000011c197824 */ /* 0x000fe200030e0605 */
[----:B------:R-:W-:Y:S01]  /*9a40*/  PRMT R29, R27, 0x7772, RZ ;  /* 0x000077721b1d7816 */ /* 0x000fe200000000ff */
[----:B------:R-:W-:Y:S01]  /*9a50*/  VIADD R28, R26, UR4 ;  /* 0x000000041a1c7c36 */ /* 0x000fe20008000000 */
[----:B------:R-:W-:Y:S01]  /*9a60*/  SHF.R.S32.HI R27, RZ, 0x1f, R26 ;  /* 0x0000001fff1b7819 */ /* 0x000fe2000001141a */
[----:B------:R-:W-:Y:S01]  /*9a70*/  ULDC UR4, c[0x0][0x22c] ;  /* 0x00008b0000047ab9 */ /* 0x000fe20000000800 */
[----:B------:R-:W-:Y:S01]  /*9a80*/  ISETP.LT.AND P3, PT, R8, UR6, !P3 ;  /* 0x0000000608007c0c */ /* 0x000fe2000df61270 */
[----:B------:R0:W-:Y:S01]  /*9a90*/  @P2 STG.E.U8 desc[UR14][R24.64], R9 ;  /* 0x0000000918002986 */ /* 0x0001e2000c10110e */
[C---:B-1----:R-:W-:Y:S01]  /*9aa0*/  IADD3 R10, P6, R26.reuse, R3, RZ ;  /* 0x000000031a0a7210 */ /* 0x042fe20007fde0ff */
[----:B------:R-:W-:Y:S01]  /*9ab0*/  ULDC UR6, c[0x0][0x228] ;  /* 0x00008a0000067ab9 */ /* 0x000fe20000000800 */
[----:B------:R-:W-:-:S02]  /*9ac0*/  IADD3 R26, P2, R26, R4, RZ ;  /* 0x000000041a1a7210 */ /* 0x000fc40007f5e0ff */
[----:B------:R-:W-:Y:S01]  /*9ad0*/  SHF.R.S32.HI R30, RZ, 0x1f, R28 ;  /* 0x0000001fff1e7819 */ /* 0x000fe2000001141c */
[C-C-:B------:R-:W-:Y:S01]  /*9ae0*/  IMAD.X R11, R27.reuse, 0x1, R2.reuse, P6 ;  /* 0x000000011b0b7824 */ /* 0x140fe200030e0602 */
[----:B------:R-:W-:Y:S01]  /*9af0*/  ISETP.LT.AND P6, PT, R6, UR8, !P1 ;  /* 0x0000000806007c0c */ /* 0x000fe2000cfc1270 */
[--C-:B------:R-:W-:Y:S01]  /*9b00*/  IMAD.X R27, R27, 0x1, R5.reuse, P2 ;  /* 0x000000011b1b7824 */ /* 0x100fe200010e0605 */
[----:B--2---:R-:W-:Y:S01]  /*9b10*/  PRMT R33, R20, 0x7770, RZ ;  /* 0x0000777014217816 */ /* 0x004fe200000000ff */
[----:B------:R-:W-:Y:S01]  /*9b20*/  ULDC UR8, c[0x0][0x228] ;  /* 0x00008a0000087ab9 */ /* 0x000fe20000000800 */
[----:B------:R1:W-:Y:S01]  /*9b30*/  @P5 STG.E.U8 desc[UR14][R10.64], R29 ;  /* 0x0000001d0a005986 */ /* 0x0003e2000c10110e */
[----:B0-----:R-:W-:Y:S01]  /*9b40*/  VIADD R9, R7, 0x22 ;  /* 0x0000002207097836 */ /* 0x001fe20000000000 */
[-C--:B------:R-:W-:Y:S02]  /*9b50*/  IADD3 R24, P5, R28, R3.reuse, RZ ;  /* 0x000000031c187210 */ /* 0x080fe40007fbe0ff */
[----:B------:R0:W-:Y:S01]  /*9b60*/  @P3 STG.E.U8 desc[UR14][R26.64], R31 ;  /* 0x0000001f1a003986 */ /* 0x0001e2000c10110e */
[----:B------:R-:W-:Y:S01]  /*9b70*/  ISETP.LT.AND P3, PT, R8, UR6, !P1 ;  /* 0x0000000608007c0c */ /* 0x000fe2000cf61270 */
[----:B------:R-:W-:Y:S01]  /*9b80*/  ULDC UR6, c[0x0][0x228] ;  /* 0x00008a0000067ab9 */ /* 0x000fe20000000800 */
[----:B------:R-:W-:Y:S01]  /*9b90*/  ISETP.GE.AND P2, PT, R9, UR4, PT ;  /* 0x0000000409007c0c */ /* 0x000fe2000bf46270 */
[----:B------:R-:W-:Y:S01]  /*9ba0*/  ULDC UR4, c[0x0][0x248] ;  /* 0x0000920000047ab9 */ /* 0x000fe20000000800 */
[----:B------:R-:W-:Y:S01]  /*9bb0*/  IMAD.X R25, R30, 0x1, R2, P5 ;  /* 0x000000011e197824 */ /* 0x000fe200028e0602 */
[----:B------:R-:W-:Y:S01]  /*9bc0*/  ISETP.LT.AND P5, PT, R6, UR8, !P4 ;  /* 0x0000000806007c0c */ /* 0x000fe2000e7a1270 */
[----:B------:R-:W-:Y:S01]  /*9bd0*/  VIADD R9, R7, 0x23 ;  /* 0x0000002307097836 */ /* 0x000fe20000000000 */
[C---:B-1----:R-:W-:Y:S01]  /*9be0*/  IADD3 R10, P1, R28.reuse, R4, RZ ;  /* 0x000000041c0a7210 */ /* 0x042fe20007f3e0ff */
[----:B------:R-:W-:Y:S01]  /*9bf0*/  VIADD R29, R28, UR4 ;  /* 0x000000041c1d7c36 */ /* 0x000fe20008000000 */
[----:B------:R1:W-:Y:S01]  /*9c00*/  @P6 STG.E.U8 desc[UR14][R24.64], R33 ;  /* 0x0000002118006986 */ /* 0x0003e2000c10110e */
[----:B------:R-:W-:Y:S01]  /*9c10*/  ULDC UR4, c[0x0][0x22c] ;  /* 0x00008b0000047ab9 */ /* 0x000fe20000000800 */
[----:B0-----:R-:W-:Y:S01]  /*9c20*/  PRMT R31, R20, 0x7772, RZ ;  /* 0x00007772141f7816 */ /* 0x001fe200000000ff */
[----:B------:R-:W-:Y:S01]  /*9c30*/  IMAD.X R11, R30, 0x1, R5, P1 ;  /* 0x000000011e0b7824 */ /* 0x000fe200008e0605 */
[----:B------:R-:W-:Y:S01]  /*9c40*/  SHF.R.S32.HI R32, RZ, 0x1f, R29 ;  /* 0x0000001fff207819 */ /* 0x000fe2000001141d */
[----:B------:R-:W-:Y:S01]  /*9c50*/  ULDC UR8, c[0x0][0x228] ;  /* 0x00008a0000087ab9 */ /* 0x000fe20000000800 */
[----:B------:R-:W-:-:S02]  /*9c60*/  IADD3 R26, P6, R29, R3, RZ ;  /* 0x000000031d1a7210 */ /* 0x000fc40007fde0ff */
[----:B------:R-:W-:Y:S01]  /*9c70*/  ISETP.GE.AND P1, PT, R9, UR4, PT ;  /* 0x0000000409007c0c */ /* 0x000fe2000bf26270 */
[----:B------:R-:W-:Y:S01]  /*9c80*/  ULDC UR4, c[0x0][0x248] ;  /* 0x0000920000047ab9 */ /* 0x000fe20000000800 */
[----:B------:R-:W-:Y:S01]  /*9c90*/  ISETP.LT.AND P4, PT, R8, UR6, !P4 ;  /* 0x0000000608007c0c */ /* 0x000fe2000e781270 */
[----:B------:R-:W-:Y:S01]  /*9ca0*/  IMAD.X R27, R32, 0x1, R2, P6 ;  /* 0x00000001201b7824 */ /* 0x000fe200030e0602 */
[----:B-1----:R-:W-:Y:S01]  /*9cb0*/  PRMT R33, R20, 0x7771, RZ ;  /* 0x0000777114217816 */ /* 0x002fe200000000ff */
[----:B------:R-:W-:Y:S01]  /*9cc0*/  VIADD R28, R29, UR4 ;  /* 0x000000041d1c7c36 */ /* 0x000fe20008000000 */
[----:B------:R-:W-:Y:S01]  /*9cd0*/  ULDC UR4, c[0x0][0x22c] ;  /* 0x00008b0000047ab9 */ /* 0x000fe20000000800 */
[----:B------:R-:W-:Y:S01]  /*9ce0*/  VIADD R9, R7, 0x24 ;  /* 0x0000002407097836 */ /* 0x000fe20000000000 */
[----:B------:R-:W-:Y:S01]  /*9cf0*/  ULDC UR6, c[0x0][0x228] ;  /* 0x00008a0000067ab9 */ /* 0x000fe20000000800 */
[----:B------:R0:W-:Y:S01]  /*9d00*/  @P3 STG.E.U8 desc[UR14][R10.64], R33 ;  /* 0x000000210a003986 */ /* 0x0001e2000c10110e */
[----:B------:R-:W-:-:S02]  /*9d10*/  IADD3 R24, P3, R29, R4, RZ ;  /* 0x000000041d187210 */ /* 0x000fc40007f7e0ff */
[----:B------:R-:W-:Y:S01]  /*9d20*/  SHF.R.S32.HI R30, RZ, 0x1f, R28 ;  /* 0x0000001fff1e7819 */ /* 0x000fe2000001141c */
[----:B------:R1:W-:Y:S01]  /*9d30*/  @P5 STG.E.U8 desc[UR14][R26.64], R31 ;  /* 0x0000001f1a005986 */ /* 0x0003e2000c10110e */
[----:B------:R-:W-:Y:S01]  /*9d40*/  ISETP.LT.AND P5, PT, R6, UR8, !P2 ;  /* 0x0000000806007c0c */ /* 0x000fe2000d7a1270 */
[----:B------:R-:W-:Y:S01]  /*9d50*/  IMAD.X R25, R32, 0x1, R5, P3 ;  /* 0x0000000120197824 */ /* 0x000fe200018e0605 */
[----:B------:R-:W-:Y:S01]  /*9d60*/  PRMT R29, R21, 0x7770, RZ ;  /* 0x00007770151d7816 */ /* 0x000fe200000000ff */
[----:B------:R-:W-:Y:S01]  /*9d70*/  ULDC UR8, c[0x0][0x228] ;  /* 0x00008a0000087ab9 */ /* 0x000fe20000000800 */
[----:B------:R-:W-:Y:S01]  /*9d80*/  ISETP.GE.AND P3, PT, R9, UR4, PT ;  /* 0x0000000409007c0c */ /* 0x000fe2000bf66270 */
[----:B------:R-:W-:Y:S01]  /*9d90*/  ULDC UR4, c[0x0][0x248] ;  /* 0x0000920000047ab9 */ /* 0x000fe20000000800 */
[----:B------:R-:W-:Y:S01]  /*9da0*/  VIADD R9, R7, 0x25 ;  /* 0x0000002507097836 */ /* 0x000fe20000000000 */
[----:B0-----:R-:W-:Y:S02]  /*9db0*/  IADD3 R10, P6, R28, R3, RZ ;  /* 0x000000031c0a7210 */ /* 0x001fe40007fde0ff */
[----:B-1----:R-:W-:-:S03]  /*9dc0*/  PRMT R31, R20, 0x7773, RZ ;  /* 0x00007773141f7816 */ /* 0x002fc600000000ff */
[----:B------:R-:W-:Y:S02]  /*9dd0*/  IMAD.X R11, R30, 0x1, R2, P6 ;  /* 0x000000011e0b7824 */ /* 0x000fe400030e0602 */
[----:B------:R-:W-:Y:S01]  /*9de0*/  VIADD R20, R28, UR4 ;  /* 0x000000041c147c36 */ /* 0x000fe20008000000 */
[----:B------:R-:W-:Y:S01]  /*9df0*/  ULDC UR4, c[0x0][0x22c] ;  /* 0x00008b0000047ab9 */ /* 0x000fe20000000800 */
[----:B------:R0:W-:Y:S01]  /*9e00*/  @P4 STG.E.U8 desc[UR14][R24.64], R31 ;  /* 0x0000001f18004986 */ /* 0x0001e2000c10110e */
[----:B------:R-:W-:Y:S01]  /*9e10*/  ISETP.LT.AND P4, PT, R8, UR6, !P2 ;  /* 0x0000000608007c0c */ /* 0x000fe2000d781270 */
[----:B------:R-:W-:Y:S01]  /*9e20*/  ULDC UR6, c[0x0][0x228] ;  /* 0x00008a0000067ab9 */ /* 0x000fe20000000800 */
        /* <DEDUP_REMOVED lines=8> */
[----:B------:R-:W-:Y:S01]  /*9eb0*/  VIADD R9, R7, 0x26 ;  /* 0x0000002607097836 */ /* 0x000fe20000000000 */
[CC--:B0-----:R-:W-:Y:S01]  /*9ec0*/  IADD3 R24, P6, R20.reuse, R3.reuse, RZ ;  /* 0x0000000314187210 */ /* 0x0c1fe20007fde0ff */
[----:B------:R-:W-:Y:S01]  /*9ed0*/  VIADD R28, R20, UR4 ;  /* 0x00000004141c7c36 */ /* 0x000fe20008000000 */
[C---:B------:R-:W-:Y:S01]  /*9ee0*/  PRMT R31, R21.reuse, 0x7771, RZ ;  /* 0x00007771151f7816 */ /* 0x040fe200000000ff */
[----:B------:R-:W-:Y:S01]  /*9ef0*/  ULDC UR4, c[0x0][0x22c] ;  /* 0x00008b0000047ab9 */ /* 0x000fe20000000800 */
        /* <DEDUP_REMOVED lines=81> */
[----:B----4-:R-:W-:Y:S01]  /*a410*/  PRMT R29, R16, 0x7770, RZ ;  /* 0x00007770101d7816 */ /* 0x010fe200000000ff */
        /* <DEDUP_REMOVED lines=76> */
[----:B------:R-:W-:Y:S01]  /*a8e0*/  ISETP.LT.AND P3, PT, R8, UR6, !P3 ;  /* 0x0000000608007c0c */ /* 0x000fe2000df61270 */
[----:B0-----:R-:W-:Y:S01]  /*a8f0*/  VIADD R22, R24, UR4 ;  /* 0x0000000418167c36 */ /* 0x001fe20008000000 */
[----:B------:R-:W-:Y:S01]  /*a900*/  PRMT R23, R18, 0x7770, RZ ;  /* 0x0000777012177816 */ /* 0x000fe200000000ff */
[----:B------:R-:W-:Y:S01]  /*a910*/  VIADD R9, R7, 0x2f ;  /* 0x0000002f07097836 */ /* 0x000fe20000000000 */
[----:B------:R-:W-:Y:S01]  /*a920*/  ULDC UR4, c[0x0][0x22c] ;  /* 0x00008b0000047ab9 */ /* 0x000fe20000000800 */
[----:B-1----:R-:W-:Y:S01]  /*a930*/  PRMT R25, R17, 0x7773, RZ ;  /* 0x0000777311197816 */ /* 0x002fe200000000ff */
[----:B------:R-:W-:Y:S01]  /*a940*/  IMAD.X R17, R26, 0x1, R2, P6 ;  /* 0x000000011a117824 */ /* 0x000fe200030e0602 */
[----:B------:R-:W-:Y:S01]  /*a950*/  PRMT R27, R18, 0x7771, RZ ;  /* 0x00007771121b7816 */ /* 0x000fe200000000ff */
[----:B------:R-:W-:-:S02]  /*a960*/  ULDC UR6, c[0x0][0x228] ;  /* 0x00008a0000067ab9 */ /* 0x000fc40000000800 */
[----:B------:R0:W-:Y:S01]  /*a970*/  @P4 STG.E.U8 desc[UR14][R10.64], R25 ;  /* 0x000000190a004986 */ /* 0x0001e2000c10110e */
[-C--:B------:R-:W-:Y:S02]  /*a980*/  IADD3 R20, P4, R24, R4.reuse, RZ ;  /* 0x0000000418147210 */ /* 0x080fe40007f9e0ff */
[----:B------:R-:W-:Y:S01]  /*a990*/  SHF.R.S32.HI R24, RZ, 0x1f, R22 ;  /* 0x0000001fff187819 */ /* 0x000fe20000011416 */
[----:B------:R1:W-:Y:S01]  /*a9a0*/  @P5 STG.E.U8 desc[UR14][R16.64], R23 ;  /* 0x0000001710005986 */ /* 0x0003e2000c10110e */
[----:B------:R-:W-:Y:S01]  /*a9b0*/  ISETP.LT.AND P5, PT, R6, UR8, !P1 ;  /* 0x0000000806007c0c */ /* 0x000fe2000cfa1270 */
[----:B------:R-:W-:Y:S01]  /*a9c0*/  IMAD.X R21, R26, 0x1, R5, P4 ;  /* 0x000000011a157824 */ /* 0x000fe200020e0605 */
[----:B------:R-:W-:Y:S01]  /*a9d0*/  ISETP.GE.AND P4, PT, R9, UR4, PT ;  /* 0x0000000409007c0c */ /* 0x000fe2000bf86270 */
[----:B------:R-:W-:Y:S01]  /*a9e0*/  ULDC UR4, c[0x0][0x248] ;  /* 0x0000920000047ab9 */ /* 0x000fe20000000800 */
[----:B------:R-:W-:Y:S01]  /*a9f0*/  ULDC UR8, c[0x0][0x228] ;  /* 0x00008a0000087ab9 */ /* 0x000fe20000000800 */
[----:B------:R-:W-:Y:S01]  /*aa00*/  ISETP.LT.AND P1, PT, R8, UR6, !P1 ;  /* 0x0000000608007c0c */ /* 0x000fe2000cf21270 */
[----:B------:R2:W-:Y:S01]  /*aa10*/  @P3 STG.E.U8 desc[UR14][R20.64], R27 ;  /* 0x0000001b14003986 */ /* 0x0005e2000c10110e */
[----:B0-----:R-:W-:Y:S01]  /*aa20*/  IADD3 R10, P6, R22, R3, RZ ;  /* 0x00000003160a7210 */ /* 0x001fe20007fde0ff */
[----:B------:R-:W-:Y:S01]  /*aa30*/  VIADD R9, R7, 0x30 ;  /* 0x0000003007097836 */ /* 0x000fe20000000000 */
[----:B------:R-:W-:Y:S01]  /*aa40*/  PRMT R25, R18, 0x7772, RZ ;  /* 0x0000777212197816 */ /* 0x000fe200000000ff */
[----:B------:R-:W-:Y:S01]  /*aa50*/  ULDC UR6, c[0x0][0x228] ;  /* 0x00008a0000067ab9 */ /* 0x000fe20000000800 */
[----:B-1----:R-:W-:Y:S01]  /*aa60*/  VIADD R23, R22, UR4 ;  /* 0x0000000416177c36 */ /* 0x002fe20008000000 */
[----:B------:R-:W-:Y:S01]  /*aa70*/  ISETP.LT.AND P3, PT, R6, UR8, !P2 ;  /* 0x0000000806007c0c */ /* 0x000fe2000d761270 */
[----:B------:R-:W-:Y:S01]  /*aa80*/  IMAD.X R11, R24, 0x1, R2, P6 ;  /* 0x00000001180b7824 */ /* 0x000fe200030e0602 */
[----:B------:R-:W-:Y:S01]  /*aa90*/  ULDC UR4, c[0x0][0x22c] ;  /* 0x00008b0000047ab9 */ /* 0x000fe20000000800 */
[----:B------:R-:W-:Y:S01]  /*aaa0*/  ULDC UR8, c[0x0][0x228] ;  /* 0x00008a0000087ab9 */ /* 0x000fe20000000800 */
[----:B------:R-:W-:Y:S01]  /*aab0*/  ISETP.LT.AND P2, PT, R8, UR6, !P2 ;  /* 0x0000000608007c0c */ /* 0x000fe2000d741270 */
[----:B------:R-:W-:Y:S01]  /*aac0*/  ULDC UR6, c[0x0][0x22c] ;  /* 0x00008b0000067ab9 */ /* 0x000fe20000000800 */
[----:B------:R0:W-:Y:S01]  /*aad0*/  @P5 STG.E.U8 desc[UR14][R10.64], R25 ;  /* 0x000000190a005986 */ /* 0x0001e2000c10110e */
[----:B------:R-:W-:-:S02]  /*aae0*/  IADD3 R16, P5, R22, R4, RZ ;  /* 0x0000000416107210 */ /* 0x000fc40007fbe0ff */
[----:B------:R-:W-:Y:S02]  /*aaf0*/  SHF.R.S32.HI R22, RZ, 0x1f, R23 ;  /* 0x0000001fff167819 */ /* 0x000fe40000011417 */
[----:B--2---:R-:W-:Y:S01]  /*ab00*/  IADD3 R20, P6, R23, R3, RZ ;  /* 0x0000000317147210 */ /* 0x004fe20007fde0ff */
[----:B------:R-:W-:Y:S01]  /*ab10*/  IMAD.X R17, R24, 0x1, R5, P5 ;  /* 0x0000000118117824 */ /* 0x000fe200028e0605 */
[----:B------:R-:W-:Y:S02]  /*ab20*/  PRMT R27, R18, 0x7773, RZ ;  /* 0x00007773121b7816 */ /* 0x000fe400000000ff */
[----:B------:R-:W-:Y:S01]  /*ab30*/  ISETP.GE.AND P5, PT, R9, UR4, PT ;  /* 0x0000000409007c0c */ /* 0x000fe2000bfa6270 */
[----:B------:R-:W-:Y:S01]  /*ab40*/  IMAD.X R21, R22, 0x1, R2, P6 ;  /* 0x0000000116157824 */ /* 0x000fe200030e0602 */
[----:B------:R-:W-:Y:S01]  /*ab50*/  ULDC UR4, c[0x0][0x248] ;  /* 0x0000920000047ab9 */ /* 0x000fe20000000800 */
[----:B0-----:R-:W-:Y:S01]  /*ab60*/  PRMT R25, R19, 0x7770, RZ ;  /* 0x0000777013197816 */ /* 0x001fe200000000ff */
[----:B------:R-:W-:Y:S01]  /*ab70*/  VIADD R18, R23, UR4 ;  /* 0x0000000417127c36 */ /* 0x000fe20008000000 */
[----:B------:R0:W-:Y:S01]  /*ab80*/  @P1 STG.E.U8 desc[UR14][R16.64], R27 ;  /* 0x0000001b10001986 */ /* 0x0001e2000c10110e */
[----:B------:R-:W-:Y:S01]  /*ab90*/  ISETP.LT.AND P1, PT, R6, UR8, !P4 ;  /* 0x0000000806007c0c */ /* 0x000fe2000e721270 */
[----:B------:R-:W-:Y:S01]  /*aba0*/  VIADD R9, R7, 0x31 ;  /* 0x0000003107097836 */ /* 0x000fe20000000000 */
[----:B------:R-:W-:Y:S01]  /*abb0*/  ULDC UR4, c[0x0][0x22c] ;  /* 0x00008b0000047ab9 */ /* 0x000fe20000000800 */
[----:B------:R1:W-:Y:S01]  /*abc0*/  @P3 STG.E.U8 desc[UR14][R20.64], R25 ;  /* 0x0000001914003986 */ /* 0x0003e2000c10110e */
[----:B------:R-:W-:Y:S01]  /*abd0*/  IADD3 R10, P3, R23, R4, RZ ;  /* 0x00000004170a7210 */ /* 0x000fe20007f7e0ff */
[----:B------:R-:W-:Y:S01]  /*abe0*/  ULDC UR8, c[0x0][0x228] ;  /* 0x00008a0000087ab9 */ /* 0x000fe20000000800 */
[----:B------:R-:W-:-:S02]  /*abf0*/  SHF.R.S32.HI R24, RZ, 0x1f, R18 ;  /* 0x0000001fff187819 */ /* 0x000fc40000011412 */
[----:B------:R-:W-:Y:S01]  /*ac00*/  PRMT R23, R19, 0x7772, RZ ;  /* 0x0000777213177816 */ /* 0x000fe200000000ff */
[----:B------:R-:W-:Y:S01]  /*ac10*/  IMAD.X R11, R22, 0x1, R5, P3 ;  /* 0x00000001160b7824 */ /* 0x000fe200018e0605 */
[----:B------:R-:W-:Y:S01]  /*ac20*/  ISETP.GE.AND P3, PT, R9, UR4, PT ;  /* 0x0000000409007c0c */ /* 0x000fe2000bf66270 */
[----:B------:R-:W-:Y:S01]  /*ac30*/  ULDC UR4, c[0x0][0x248] ;  /* 0x0000920000047ab9 */ /* 0x000fe20000000800 */
[C---:B0-----:R-:W-:Y:S01]  /*ac40*/  IADD3 R16, P6, R18.reuse, R3, RZ ;  /* 0x0000000312107210 */ /* 0x041fe20007fde0ff */
[----:B------:R-:W-:Y:S01]  /*ac50*/  VIADD R22, R18, UR4 ;  /* 0x0000000412167c36 */ /* 0x000fe20008000000 */
[----:B------:R-:W-:Y:S01]  /*ac60*/  ISETP.LT.AND P4, PT, R8, UR8, !P4 ;  /* 0x0000000808007c0c */ /* 0x000fe2000e781270 */
[----:B------:R-:W-:Y:S01]  /*ac70*/  VIADD R9, R7, 0x32 ;  /* 0x0000003207097836 */ /* 0x000fe20000000000 */
[C---:B-1----:R-:W-:Y:S01]  /*ac80*/  PRMT R25, R19.reuse, 0x7771, RZ ;  /* 0x0000777113197816 */ /* 0x042fe200000000ff */
[----:B------:R-:W-:Y:S01]  /*ac90*/  IMAD.X R17, R24, 0x1, R2, P6 ;  /* 0x0000000118117824 */ /* 0x000fe200030e0602 */
[----:B------:R-:W-:Y:S01]  /*aca0*/  ISETP.LT.AND P6, PT, R6, UR10, !P5 ;  /* 0x0000000a06007c0c */ /* 0x000fe2000efc1270 */
[----:B------:R-:W-:Y:S01]  /*acb0*/  ULDC UR4, c[0x0][0x22c] ;  /* 0x00008b0000047ab9 */ /* 0x000fe20000000800 */
[----:B------:R-:W-:Y:S01]  /*acc0*/  PRMT R19, R19, 0x7773, RZ ;  /* 0x0000777313137816 */ /* 0x000fe200000000ff */
[----:B------:R0:W-:Y:S01]  /*acd0*/  @P2 STG.E.U8 desc[UR14][R10.64], R25 ;  /* 0x000000190a002986 */ /* 0x0001e2000c10110e */
[----:B------:R-:W-:Y:S01]  /*ace0*/  ISETP.GE.AND P2, PT, R9, UR6, PT ;  /* 0x0000000609007c0c */ /* 0x000fe2000bf46270 */
[----:B------:R-:W-:Y:S01]  /*acf0*/  VIADD R9, R7, 0x33 ;  /* 0x0000003307097836 */ /* 0x000fe20000000000 */
[----:B------:R-:W-:Y:S01]  /*ad00*/  ULDC UR6, c[0x0][0x228] ;  /* 0x00008a0000067ab9 */ /* 0x000fe20000000800 */
[----:B------:R1:W-:Y:S01]  /*ad10*/  @P1 STG.E.U8 desc[UR14][R16.64], R23 ;  /* 0x0000001710001986 */ /* 0x0003e2000c10110e */
[----:B------:R-:W-:Y:S01]  /*ad20*/  IADD3 R20, P1, R18, R4, RZ ;  /* 0x0000000412147210 */ /* 0x000fe20007f3e0ff */
[----:B------:R-:W-:Y:S01]  /*ad30*/  ULDC UR8, c[0x0][0x228] ;  /* 0x00008a0000087ab9 */ /* 0x000fe20000000800 */
[----:B-----5:R-:W-:-:S03]  /*ad40*/  PRMT R27, R15, 0x7770, RZ ;  /* 0x000077700f1b7816 */ /* 0x020fc600000000ff */
[----:B------:R-:W-:Y:S01]  /*ad50*/  IMAD.X R21, R24, 0x1, R5, P1 ;  /* 0x0000000118157824 */ /* 0x000fe200008e0605 */
[-C--:B0-----:R-:W-:Y:S02]  /*ad60*/  IADD3 R10, P1, R22, R3.reuse, RZ ;  /* 0x00000003160a7210 */ /* 0x081fe40007f3e0ff */
[----:B------:R-:W-:Y:S02]  /*ad70*/  PRMT R25, R12, 0x7770, RZ ;  /* 0x000077700c197816 */ /* 0x000fe400000000ff */
[----:B------:R0:W-:Y:S01]  /*ad80*/  @P4 STG.E.U8 desc[UR14][R20.64], R19 ;  /* 0x0000001314004986 */ /* 0x0001e2000c10110e */
[----:B-1----:R-:W-:Y:S02]  /*ad90*/  SHF.R.S32.HI R17, RZ, 0x1f, R22 ;  /* 0x0000001fff117819 */ /* 0x002fe40000011416 */
[----:B------:R-:W-:Y:S01]  /*ada0*/  ISETP.LT.AND P4, PT, R8, UR6, !P5 ;  /* 0x0000000608007c0c */ /* 0x000fe2000ef81270 */
[----:B------:R-:W-:Y:S01]  /*adb0*/  ULDC UR6, c[0x0][0x228] ;  /* 0x00008a0000067ab9 */ /* 0x000fe20000000800 */
[----:B------:R-:W-:Y:S01]  /*adc0*/  ISETP.LT.AND P5, PT, R6, UR8, !P3 ;  /* 0x0000000806007c0c */ /* 0x000fe2000dfa1270 */
[----:B------:R-:W-:Y:S01]  /*add0*/  IMAD.X R11, R17, 0x1, R2, P1 ;  /* 0x00000001110b7824 */ /* 0x000fe200008e0602 */
[----:B------:R-:W-:Y:S01]  /*ade0*/  ISETP.GE.AND P1, PT, R9, UR4, PT ;  /* 0x0000000409007c0c */ /* 0x000fe2000bf26270 */
[----:B------:R-:W-:Y:S01]  /*adf0*/  ULDC UR4, c[0x0][0x248] ;  /* 0x0000920000047ab9 */ /* 0x000fe20000000800 */
[----:B------:R-:W-:Y:S01]  /*ae00*/  ISETP.LT.AND P3, PT, R8, UR6, !P3 ;  /* 0x0000000608007c0c */ /* 0x000fe2000df61270 */
[C---:B------:R-:W-:Y:S01]  /*ae10*/  VIADD R23, R22.reuse, UR4 ;  /* 0x0000000416177c36 */ /* 0x040fe20008000000 */
[----:B------:R1:W-:Y:S01]  /*ae20*/  @P6 STG.E.U8 desc[UR14][R10.64], R25 ;  /* 0x000000190a006986 */ /* 0x0003e2000c10110e */
[----:B------:R-:W-:Y:S01]  /*ae30*/  IADD3 R16, P6, R22, R4, RZ ;  /* 0x0000000416107210 */ /* 0x000fe20007fde0ff */
[----:B------:R-:W-:Y:S01]  /*ae40*/  VIADD R9, R7, 0x34 ;  /* 0x0000003407097836 */ /* 0x000fe20000000000 */
[----:B------:R-:W-:Y:S01]  /*ae50*/  ULDC UR4, c[0x0][0x22c] ;  /* 0x00008b0000047ab9 */ /* 0x000fe20000000800 */
[----:B0-----:R-:W-:Y:S01]  /*ae60*/  SHF.R.S32.HI R19, RZ, 0x1f, R23 ;  /* 0x0000001fff137819 */ /* 0x001fe20000011417 */
[----:B------:R-:W-:Y:S01]  /*ae70*/  ULDC UR6, c[0x0][0x228] ;  /* 0x00008a0000067ab9 */ /* 0x000fe20000000800 */
[----:B------:R-:W-:Y:S01]  /*ae80*/  IMAD.X R17, R17, 0x1, R5, P6 ;  /* 0x0000000111117824 */ /* 0x000fe200030e0605 */
[----:B------:R-:W-:Y:S01]  /*ae90*/  PRMT R21, R12, 0x7772, RZ ;  /* 0x000077720c157816 */ /* 0x000fe200000000ff */
[----:B------:R-:W-:Y:S01]  /*aea0*/  ULDC UR8, c[0x0][0x228] ;  /* 0x00008a0000087ab9 */ /* 0x000fe20000000800 */
[----:B-1----:R-:W-:-:S02]  /*aeb0*/  IADD3 R10, P6, R23, R3, RZ ;  /* 0x00000003170a7210 */ /* 0x002fc40007fde0ff */
[----:B------:R-:W-:-:S03]  /*aec0*/  PRMT R25, R12, 0x7771, RZ ;  /* 0x000077710c197816 */ /* 0x000fc600000000ff */
[----:B------:R-:W-:Y:S01]  /*aed0*/  IMAD.X R11, R19, 0x1, R2, P6 ;  /* 0x00000001130b7824 */ /* 0x000fe200030e0602 */
[----:B------:R-:W-:Y:S01]  /*aee0*/  IADD3 R18, P6, R23, R4, RZ ;  /* 0x0000000417127210 */ /* 0x000fe20007fde0ff */
[----:B------:R0:W-:Y:S01]  /*aef0*/  @P4 STG.E.U8 desc[UR14][R16.64], R25 ;  /* 0x0000001910004986 */ /* 0x0001e2000c10110e */
[----:B------:R-:W-:Y:S01]  /*af00*/  ISETP.GE.AND P4, PT, R9, UR4, PT ;  /* 0x0000000409007c0c */ /* 0x000fe2000bf86270 */
[----:B------:R-:W-:Y:S01]  /*af10*/  ULDC UR4, c[0x0][0x248] ;  /* 0x0000920000047ab9 */ /* 0x000fe20000000800 */
[----:B------:R-:W-:Y:S01]  /*af20*/  PRMT R9, R12, 0x7773, RZ ;  /* 0x000077730c097816 */ /* 0x000fe200000000ff */
[----:B------:R-:W-:Y:S01]  /*af30*/  IMAD.X R19, R19, 0x1, R5, P6 ;  /* 0x0000000113137824 */ /* 0x000fe200030e0605 */
[----:B------:R1:W-:Y:S01]  /*af40*/  @P5 STG.E.U8 desc[UR14][R10.64], R21 ;  /* 0x000000150a005986 */ /* 0x0003e2000c10110e */
[----:B------:R-:W-:Y:S01]  /*af50*/  VIADD R23, R23, UR4 ;  /* 0x0000000417177c36 */ /* 0x000fe20008000000 */
[----:B------:R-:W-:Y:S01]  /*af60*/  ISETP.LT.AND P5, PT, R6, UR6, !P2 ;  /* 0x0000000606007c0c */ /* 0x000fe2000d7a1270 */
[----:B------:R-:W-:Y:S01]  /*af70*/  ULDC UR4, c[0x0][0x248] ;  /* 0x0000920000047ab9 */ /* 0x000fe20000000800 */
[----:B------:R2:W-:Y:S01]  /*af80*/  @P3 STG.E.U8 desc[UR14][R18.64], R9 ;  /* 0x0000000912003986 */ /* 0x0005e2000c10110e */
[----:B------:R-:W-:Y:S01]  /*af90*/  ULDC UR6, c[0x0][0x228] ;  /* 0x00008a0000067ab9 */ /* 0x000fe20000000800 */
[----:B------:R-:W-:Y:S01]  /*afa0*/  SHF.R.S32.HI R20, RZ, 0x1f, R23 ;  /* 0x0000001fff147819 */ /* 0x000fe20000011417 */
[C---:B------:R-:W-:Y:S01]  /*afb0*/  VIADD R12, R23.reuse, UR4 ;  /* 0x00000004170c7c36 */ /* 0x040fe20008000000 */
[----:B0-----:R-:W-:Y:S01]  /*afc0*/  IADD3 R16, P3, R23, R3, RZ ;  /* 0x0000000317107210 */ /* 0x001fe20007f7e0ff */
[----:B------:R-:W-:Y:S01]  /*afd0*/  ULDC UR4, c[0x0][0x248] ;  /* 0x0000920000047ab9 */ /* 0x000fe20000000800 */
[----:B------:R-:W-:-:S02]  /*afe0*/  PRMT R25, R13, 0x7770, RZ ;  /* 0x000077700d197816 */ /* 0x000fc400000000ff */
[----:B------:R-:W-:Y:S01]  /*aff0*/  ISETP.LT.AND P2, PT, R8, UR6, !P2 ;  /* 0x0000000608007c0c */ /* 0x000fe2000d741270 */
[----:B------:R-:W-:Y:S01]  /*b000*/  IMAD.X R17, R20, 0x1, R2, P3 ;  /* 0x0000000114117824 */ /* 0x000fe200018e0602 */
[----:B------:R-:W-:Y:S01]  /*b010*/  ISETP.LT.AND P6, PT, R6, UR8, !P1 ;  /* 0x0000000806007c0c */ /* 0x000fe2000cfc1270 */
[----:B------:R-:W-:Y:S01]  /*b020*/  ULDC UR6, c[0x0][0x228] ;  /* 0x00008a0000067ab9 */ /* 0x000fe20000000800 */
[-C--:B-1----:R-:W-:Y:S01]  /*b030*/  IADD3 R10, P3, R23, R4.reuse, RZ ;  /* 0x00000004170a7210 */ /* 0x082fe20007f7e0ff */
[----:B------:R-:W-:Y:S01]  /*b040*/  ULDC UR8, c[0x0][0x228] ;  /* 0x00008a0000087ab9 */ /* 0x000fe20000000800 */
[----:B------:R0:W-:Y:S01]  /*b050*/  @P5 STG.E.U8 desc[UR14][R16.64], R25 ;  /* 0x0000001910005986 */ /* 0x0001e2000c10110e */
[----:B------:R-:W-:Y:S01]  /*b060*/  SHF.R.S32.HI R22, RZ, 0x1f, R12 ;  /* 0x0000001fff167819 */ /* 0x000fe2000001140c */
[----:B--2---:R-:W-:Y:S01]  /*b070*/  VIADD R9, R7, 0x35 ;  /* 0x0000003507097836 */ /* 0x004fe20000000000 */
[-C--:B------:R-:W-:Y:S01]  /*b080*/  IADD3 R18, P5, R12, R3.reuse, RZ ;  /* 0x000000030c127210 */ /* 0x080fe20007fbe0ff */
[--C-:B------:R-:W-:Y:S01]  /*b090*/  IMAD.X R11, R20, 0x1, R5.reuse, P3 ;  /* 0x00000001140b7824 */ /* 0x100fe200018e0605 */
[C---:B------:R-:W-:Y:S01]  /*b0a0*/  PRMT R23, R13.reuse, 0x7771, RZ ;  /* 0x000077710d177816 */ /* 0x040fe200000000ff */
[----:B------:R-:W-:Y:S01]  /*b0b0*/  VIADD R20, R12, UR4 ;  /* 0x000000040c147c36 */ /* 0x000fe20008000000 */
[----:B------:R-:W-:Y:S01]  /*b0c0*/  PRMT R21, R13, 0x7772, RZ ;  /* 0x000077720d157816 */ /* 0x000fe200000000ff */
[----:B------:R-:W-:Y:S01]  /*b0d0*/  IMAD.X R19, R22, 0x1, R2, P5 ;  /* 0x0000000116137824 */ /* 0x000fe200028e0602 */
[----:B------:R-:W-:Y:S01]  /*b0e0*/  ISETP.LT.AND P1, PT, R8, UR6, !P1 ;  /* 0x0000000608007c0c */ /* 0x000fe2000cf21270 */
[----:B------:R1:W-:Y:S01]  /*b0f0*/  @P2 STG.E.U8 desc[UR14][R10.64], R23 ;  /* 0x000000170a002986 */ /* 0x0003e2000c10110e */
[----:B------:R-:W-:Y:S01]  /*b100*/  ISETP.LT.AND P5, PT, R6, UR8, !P4 ;  /* 0x0000000806007c0c */ /* 0x000fe2000e7a1270 */
[----:B------:R-:W-:Y:S01]  /*b110*/  ULDC UR4, c[0x0][0x248] ;  /* 0x0000920000047ab9 */ /* 0x000fe20000000800 */
[-C--:B0-----:R-:W-:Y:S01]  /*b120*/  IADD3 R16, P2, R12, R4.reuse, RZ ;  /* 0x000000040c107210 */ /* 0x081fe20007f5e0ff */
[----:B------:R0:W-:Y:S01]  /*b130*/  @P6 STG.E.U8 desc[UR14][R18.64], R21 ;  /* 0x0000001512006986 */ /* 0x0001e2000c10110e */
[----:B------:R-:W-:Y:S01]  /*b140*/  SHF.R.S32.HI R24, RZ, 0x1f, R20 ;  /* 0x0000001fff187819 */ /* 0x000fe20000011414 */
[----:B------:R-:W-:Y:S01]  /*b150*/  ULDC UR6, c[0x0][0x228] ;  /* 0x00008a0000067ab9 */ /* 0x000fe20000000800 */
[----:B------:R-:W-:Y:S01]  /*b160*/  ISETP.GE.AND P3, PT, R9, UR25, PT ;  /* 0x0000001909007c0c */ /* 0x000fe2000bf66270 */
[----:B------:R-:W-:Y:S01]  /*b170*/  VIADD R9, R7, 0x36 ;  /* 0x0000003607097836 */ /* 0x000fe20000000000 */
[----:B------:R-:W-:Y:S01]  /*b180*/  ISETP.LT.AND P4, PT, R8, UR6, !P4 ;  /* 0x0000000608007c0c */ /* 0x000fe2000e781270 */
[--C-:B------:R-:W-:Y:S01]  /*b190*/  IMAD.X R17, R22, 0x1, R5.reuse, P2 ;  /* 0x0000000116117824 */ /* 0x100fe200010e0605 */
[----:B------:R-:W-:Y:S01]  /*b1a0*/  ULDC UR6, c[0x0][0x228] ;  /* 0x00008a0000067ab9 */ /* 0x000fe20000000800 */
[----:B-1----:R-:W-:Y:S01]  /*b1b0*/  IADD3 R10, P6, R20, R3, RZ ;  /* 0x00000003140a7210 */ /* 0x002fe20007fde0ff */
[----:B------:R-:W-:Y:S01]  /*b1c0*/  ULDC UR8, c[0x0][0x228] ;  /* 0x00008a0000087ab9 */ /* 0x000fe20000000800 */
[----:B------:R-:W-:Y:S01]  /*b1d0*/  ISETP.GE.AND P2, PT, R9, UR23, PT ;  /* 0x0000001709007c0c */ /* 0x000fe2000bf46270 */
[----:B------:R-:W-:Y:S01]  /*b1e0*/  VIADD R9, R7, 0x37 ;  /* 0x0000003707097836 */ /* 0x000fe20000000000 */
[----:B0-----:R-:W-:Y:S01]  /*b1f0*/  PRMT R21, R13, 0x7773, RZ ;  /* 0x000077730d157816 */ /* 0x001fe200000000ff */
[----:B------:R-:W-:Y:S01]  /*b200*/  IMAD.X R11, R24, 0x1, R2, P6 ;  /* 0x00000001180b7824 */ /* 0x000fe200030e0602 */
[----:B------:R-:W-:Y:S01]  /*b210*/  PRMT R19, R14, 0x7770, RZ ;  /* 0x000077700e137816 */ /* 0x000fe200000000ff */
[C---:B------:R-:W-:Y:S01]  /*b220*/  VIADD R18, R20.reuse, UR4 ;  /* 0x0000000414127c36 */ /* 0x040fe20008000000 */
[----:B------:R-:W-:Y:S01]  /*b230*/  IADD3 R12, P6, R20, R4, RZ ;  /* 0x00000004140c7210 */ /* 0x000fe20007fde0ff */
[----:B------:R0:W-:Y:S01]  /*b240*/  @P1 STG.E.U8 desc[UR14][R16.64], R21 ;  /* 0x0000001510001986 */ /* 0x0001e2000c10110e */
[----:B------:R-:W-:Y:S01]  /*b250*/  ISETP.GE.AND P1, PT, R9, UR21, PT ;  /* 0x0000001509007c0c */ /* 0x000fe2000bf26270 */
[----:B------:R-:W-:Y:S01]  /*b260*/  VIADD R9, R7, 0x38 ;  /* 0x0000003807097836 */ /* 0x000fe20000000000 */
[----:B------:R-:W-:Y:S01]  /*b270*/  ULDC UR4, c[0x0][0x228] ;  /* 0x00008a0000047ab9 */ /* 0x000fe20000000800 */
[----:B------:R1:W-:Y:S01]  /*b280*/  @P5 STG.E.U8 desc[UR14][R10.64], R19 ;  /* 0x000000130a005986 */ /* 0x0003e2000c10110e */
[----:B------:R-:W-:Y:S01]  /*b290*/  IMAD.X R13, R24, 0x1, R5, P6 ;  /* 0x00000001180d7824 */ /* 0x000fe200030e0605 */
[----:B------:R-:W-:Y:S01]  /*b2a0*/  ISETP.LT.AND P5, PT, R6, UR6, !P3 ;  /* 0x0000000606007c0c */ /* 0x000fe2000dfa1270 */
[----:B------:R-:W-:Y:S01]  /*b2b0*/  ULDC UR6, c[0x0][0x228] ;  /* 0x00008a0000067ab9 */ /* 0x000fe20000000800 */
[----:B------:R-:W-:Y:S01]  /*b2c0*/  ISETP.LT.AND P3, PT, R8, UR4, !P3 ;  /* 0x0000000408007c0c */ /* 0x000fe2000df61270 */
[----:B------:R-:W-:Y:S01]  /*b2d0*/  ULDC UR4, c[0x0][0x248] ;  /* 0x0000920000047ab9 */ /* 0x000fe20000000800 */
[----:B------:R-:W-:-:S02]  /*b2e0*/  PRMT R25, R14, 0x7772, RZ ;  /* 0x000077720e197816 */ /* 0x000fc400000000ff */
[----:B0-----:R-:W-:Y:S02]  /*b2f0*/  SHF.R.S32.HI R16, RZ, 0x1f, R18 ;  /* 0x0000001fff107819 */ /* 0x001fe40000011412 */
[----:B------:R-:W-:Y:S02]  /*b300*/  PRMT R17, R14, 0x7771, RZ ;  /* 0x000077710e117816 */ /* 0x000fe400000000ff */
[----:B-1----:R-:W-:Y:S02]  /*b310*/  IADD3 R10, P6, R18, R3, RZ ;  /* 0x00000003120a7210 */ /* 0x002fe40007fde0ff */
[----:B------:R-:W-:Y:S01]  /*b320*/  PRMT R23, R14, 0x7773, RZ ;  /* 0x000077730e177816 */ /* 0x000fe200000000ff */
[----:B------:R0:W-:Y:S01]  /*b330*/  @P4 STG.E.U8 desc[UR14][R12.64], R17 ;  /* 0x000000110c004986 */ /* 0x0001e2000c10110e */
[----:B------:R-:W-:Y:S01]  /*b340*/  ISETP.GE.AND P4, PT, R9, UR19, PT ;  /* 0x0000001309007c0c */ /* 0x000fe2000bf86270 */
[----:B------:R-:W-:Y:S01]  /*b350*/  IMAD.X R11, R16, 0x1, R2, P6 ;  /* 0x00000001100b7824 */ /* 0x000fe200030e0602 */
[C---:B------:R-:W-:Y:S01]  /*b360*/  IADD3 R20, P6, R18.reuse, R4, RZ ;  /* 0x0000000412147210 */ /* 0x040fe20007fde0ff */
[----:B------:R-:W-:Y:S01]  /*b370*/  VIADD R9, R18, UR4 ;  /* 0x0000000412097c36 */ /* 0x000fe20008000000 */
[----:B------:R-:W-:-:S02]  /*b380*/  ULDC UR4, c[0x0][0x248] ;  /* 0x0000920000047ab9 */ /* 0x000fc40000000800 */
[----:B------:R1:W-:Y:S01]  /*b390*/  @P5 STG.E.U8 desc[UR14][R10.64], R25 ;  /* 0x000000190a005986 */ /* 0x0003e2000c10110e */
[----:B------:R-:W-:Y:S01]  /*b3a0*/  IMAD.X R21, R16, 0x1, R5, P6 ;  /* 0x0000000110157824 */ /* 0x000fe200030e0605 */
[----:B------:R-:W-:Y:S01]  /*b3b0*/  ISETP.LT.AND P5, PT, R6, UR6, !P2 ;  /* 0x0000000606007c0c */ /* 0x000fe2000d7a1270 */
[----:B------:R-:W-:Y:S01]  /*b3c0*/  ULDC UR6, c[0x0][0x228] ;  /* 0x00008a0000067ab9 */ /* 0x000fe20000000800 */
[----:B------:R-:W2:Y:S01]  /*b3d0*/  LDS.128 R16, [R0] ;  /* 0x0000000000107984 */ /* 0x000ea20000000c00 */
[----:B------:R-:W-:Y:S01]  /*b3e0*/  SHF.R.S32.HI R22, RZ, 0x1f, R9 ;  /* 0x0000001fff167819 */ /* 0x000fe20000011409 */
[C---:B------:R-:W-:Y:S01]  /*b3f0*/  VIADD R14, R9.reuse, UR4 ;  /* 0x00000004090e7c36 */ /* 0x040fe20008000000 */
[----:B------:R-:W-:Y:S01]  /*b400*/  ISETP.LT.AND P2, PT, R8, UR6, !P2 ;  /* 0x0000000608007c0c */ /* 0x000fe2000d741270 */
[----:B------:R3:W-:Y:S01]  /*b410*/  @P3 STG.E.U8 desc[UR14][R20.64], R23 ;  /* 0x0000001714003986 */ /* 0x0007e2000c10110e */
[CC--:B0-----:R-:W-:Y:S01]  /*b420*/  IADD3 R12, P3, R9.reuse, R3.reuse, RZ ;  /* 0x00000003090c7210 */ /* 0x0c1fe20007f7e0ff */
[----:B------:R-:W-:Y:S01]  /*b430*/  ULDC UR4, c[0x0][0x248] ;  /* 0x0000920000047ab9 */ /* 0x000fe20000000800 */
[----:B------:R-:W-:Y:S01]  /*b440*/  ISETP.LT.AND P6, PT, R6, UR8, !P1 ;  /* 0x0000000806007c0c */ /* 0x000fe2000cfc1270 */
[----:B------:R-:W-:Y:S01]  /*b450*/  ULDC UR6, c[0x0][0x228] ;  /* 0x00008a0000067ab9 */ /* 0x000fe20000000800 */
[----:B------:R-:W-:Y:S01]  /*b460*/  SHF.R.S32.HI R24, RZ, 0x1f, R14 ;  /* 0x0000001fff187819 */ /* 0x000fe2000001140e */
[--C-:B------:R-:W-:Y:S01]  /*b470*/  IMAD.X R13, R22, 0x1, R2.reuse, P3 ;  /* 0x00000001160d7824 */ /* 0x100fe200018e0602 */
[-C--:B-1----:R-:W-:Y:S01]  /*b480*/  IADD3 R10, P3, R9, R4.reuse, RZ ;  /* 0x00000004090a7210 */ /* 0x082fe20007f7e0ff */
[C---:B------:R-:W-:Y:S01]  /*b490*/  VIADD R9, R14.reuse, UR4 ;  /* 0x000000040e097c36 */ /* 0x040fe20008000000 */
[C---:B------:R-:W-:Y:S01]  /*b4a0*/  PRMT R25, R15.reuse, 0x7771, RZ ;  /* 0x000077710f197816 */ /* 0x040fe200000000ff */
[----:B------:R-:W-:Y:S01]  /*b4b0*/  ULDC UR8, c[0x0][0x228] ;  /* 0x00008a0000087ab9 */ /* 0x000fe20000000800 */
[----:B------:R0:W-:Y:S01]  /*b4c0*/  @P5 STG.E.U8 desc[UR14][R12.64], R27 ;  /* 0x0000001b0c005986 */ /* 0x0001e2000c10110e */
[-C--:B---3--:R-:W-:Y:S01]  /*b4d0*/  IADD3 R20, P5, R14, R3.reuse, RZ ;  /* 0x000000030e147210 */ /* 0x088fe20007fbe0ff */
[----:B------:R-:W-:Y:S01]  /*b4e0*/  IMAD.X R11, R22, 0x1, R5, P3 ;  /* 0x00000001160b7824 */ /* 0x000fe200018e0605 */
[----:B------:R-:W-:Y:S01]  /*b4f0*/  PRMT R23, R15, 0x7772, RZ ;  /* 0x000077720f177816 */ /* 0x000fe200000000ff */
[C---:B------:R-:W-:Y:S01]  /*b500*/  VIADD R0, R7.reuse, 0x39 ;  /* 0x0000003907007836 */ /* 0x040fe20000000000 */
[----:B------:R-:W-:Y:S01]  /*b510*/  ISETP.LT.AND P1, PT, R8, UR6, !P1 ;  /* 0x0000000608007c0c */ /* 0x000fe2000cf21270 */
[--C-:B------:R-:W-:Y:S01]  /*b520*/  IMAD.X R21, R24, 0x1, R2.reuse, P5 ;  /* 0x0000000118157824 */ /* 0x100fe200028e0602 */
[----:B------:R1:W-:Y:S01]  /*b530*/  @P2 STG.E.U8 desc[UR14][R10.64], R25 ;  /* 0x000000190a002986 */ /* 0x0003e2000c10110e */
[----:B------:R-:W-:Y:S01]  /*b540*/  ISETP.LT.AND P5, PT, R6, UR8, !P4 ;  /* 0x0000000806007c0c */ /* 0x000fe2000e7a1270 */
[----:B------:R-:W-:Y:S01]  /*b550*/  ULDC UR4, c[0x0][0x248] ;  /* 0x0000920000047ab9 */ /* 0x000fe20000000800 */
[----:B------:R-:W-:Y:S01]  /*b560*/  SHF.R.S32.HI R22, RZ, 0x1f, R9 ;  /* 0x0000001fff167819 */ /* 0x000fe20000011409 */
[----:B------:R3:W-:Y:S01]  /*b570*/  @P6 STG.E.U8 desc[UR14][R20.64], R23 ;  /* 0x0000001714006986 */ /* 0x0007e2000c10110e */
[-C--:B0-----:R-:W-:Y:S01]  /*b580*/  IADD3 R12, P2, R14, R4.reuse, RZ ;  /* 0x000000040e0c7210 */ /* 0x081fe20007f5e0ff */
[----:B------:R-:W-:Y:S01]  /*b590*/  ULDC UR6, c[0x0][0x228] ;  /* 0x00008a0000067ab9 */ /* 0x000fe20000000800 */
[----:B------:R-:W-:Y:S01]  /*b5a0*/  ISETP.GE.AND P3, PT, R0, UR17, PT ;  /* 0x0000001100007c0c */ /* 0x000fe2000bf66270 */
[----:B------:R-:W-:Y:S01]  /*b5b0*/  VIADD R0, R7, 0x3a ;  /* 0x0000003a07007836 */ /* 0x000fe20000000000 */
[----:B------:R-:W-:Y:S01]  /*b5c0*/  ISETP.LT.AND P4, PT, R8, UR6, !P4 ;  /* 0x0000000608007c0c */ /* 0x000fe2000e781270 */
[----:B------:R-:W-:Y:S01]  /*b5d0*/  IMAD.X R13, R24, 0x1, R5, P2 ;  /* 0x00000001180d7824 */ /* 0x000fe200010e0605 */
[----:B------:R-:W-:Y:S01]  /*b5e0*/  ULDC UR6, c[0x0][0x228] ;  /* 0x00008a0000067ab9 */ /* 0x000fe20000000800 */
[----:B-1----:R-:W-:Y:S01]  /*b5f0*/  IADD3 R10, P6, R9, R3, RZ ;  /* 0x00000003090a7210 */ /* 0x002fe20007fde0ff */
[----:B------:R-:W-:Y:S01]  /*b600*/  ULDC UR8, c[0x0][0x228] ;  /* 0x00008a0000087ab9 */ /* 0x000fe20000000800 */
[----:B------:R-:W-:Y:S01]  /*b610*/  ISETP.GE.AND P2, PT, R0, UR13, PT ;  /* 0x0000000d00007c0c */ /* 0x000fe2000bf46270 */
[----:B------:R-:W-:Y:S01]  /*b620*/  VIADD R0, R7, 0x3b ;  /* 0x0000003b07007836 */ /* 0x000fe20000000000 */
[----:B---3--:R-:W-:Y:S01]  /*b630*/  PRMT R21, R15, 0x7773, RZ ;  /* 0x000077730f157816 */ /* 0x008fe200000000ff */
[----:B------:R-:W-:Y:S01]  /*b640*/  IMAD.X R11, R22, 0x1, R2, P6 ;  /* 0x00000001160b7824 */ /* 0x000fe200030e0602 */
[C---:B--2---:R-:W-:Y:S01]  /*b650*/  PRMT R23, R16.reuse, 0x7770, RZ ;  /* 0x0000777010177816 */ /* 0x044fe200000000ff */
[C---:B------:R-:W-:Y:S01]  /*b660*/  VIADD R20, R9.reuse, UR4 ;  /* 0x0000000409147c36 */ /* 0x040fe20008000000 */
[----:B------:R-:W-:Y:S01]  /*b670*/  IADD3 R14, P6, R9, R4, RZ ;  /* 0x00000004090e7210 */ /* 0x000fe20007fde0ff */
[----:B------:R0:W-:Y:S01]  /*b680*/  @P1 STG.E.U8 desc[UR14][R12.64], R21 ;  /* 0x000000150c001986 */ /* 0x0001e2000c10110e */
[----:B------:R-:W-:Y:S01]  /*b690*/  ULDC UR4, c[0x0][0x228] ;  /* 0x00008a0000047ab9 */ /* 0x000fe20000000800 */
[----:B------:R-:W-:-:S02]  /*b6a0*/  PRMT R9, R16, 0x7772, RZ ;  /* 0x0000777210097816 */ /* 0x000fc400000000ff */
[----:B------:R1:W-:Y:S01]  /*b6b0*/  @P5 STG.E.U8 desc[UR14][R10.64], R23 ;  /* 0x000000170a005986 */ /* 0x0003e2000c10110e */
[----:B------:R-:W-:Y:S01]  /*b6c0*/  IMAD.X R15, R22, 0x1, R5, P6 ;  /* 0x00000001160f7824 */ /* 0x000fe200030e0605 */
[----:B------:R-:W-:Y:S01]  /*b6d0*/  ISETP.LT.AND P5, PT, R6, UR6, !P3 ;  /* 0x0000000606007c0c */ /* 0x000fe2000dfa1270 */
[----:B------:R-:W-:Y:S01]  /*b6e0*/  ULDC UR6, c[0x0][0x228] ;  /* 0x00008a0000067ab9 */ /* 0x000fe20000000800 */
[----:B------:R-:W-:Y:S01]  /*b6f0*/  ISETP.LT.AND P3, PT, R8, UR4, !P3 ;  /* 0x0000000408007c0c */ /* 0x000fe2000df61270 */
[----:B------:R-:W-:Y:S01]  /*b700*/  ULDC UR4, c[0x0][0x248] ;  /* 0x0000920000047ab9 */ /* 0x000fe20000000800 */
[----:B------:R-:W-:Y:S01]  /*b710*/  ISETP.GE.AND P1, PT, R0, UR11, PT ;  /* 0x0000000b00007c0c */ /* 0x000fe2000bf26270 */
[----:B------:R-:W-:Y:S01]  /*b720*/  VIADD R0, R7, 0x3c ;  /* 0x0000003c07007836 */ /* 0x000fe20000000000 */
[----:B0-----:R-:W-:Y:S02]  /*b730*/  SHF.R.S32.HI R13, RZ, 0x1f, R20 ;  /* 0x0000001fff0d7819 */ /* 0x001fe40000011414 */
[----:B------:R-:W-:-:S02]  /*b740*/  PRMT R21, R16, 0x7773, RZ ;  /* 0x0000777310157816 */ /* 0x000fc400000000ff */
[-C--:B-1----:R-:W-:Y:S02]  /*b750*/  IADD3 R10, P6, R20, R3.reuse, RZ ;  /* 0x00000003140a7210 */ /* 0x082fe40007fde0ff */
[----:B------:R-:W-:Y:S02]  /*b760*/  PRMT R23, R16, 0x7771, RZ ;  /* 0x0000777110177816 */ /* 0x000fe400000000ff */
[----:B------:R-:W-:Y:S01]  /*b770*/  PRMT R25, R17, 0x7770, RZ ;  /* 0x0000777011197816 */ /* 0x000fe200000000ff */
[C---:B------:R-:W-:Y:S01]  /*b780*/  IMAD.X R11, R13.reuse, 0x1, R2, P6 ;  /* 0x000000010d0b7824 */ /* 0x040fe200030e0602 */
[CC--:B------:R-:W-:Y:S01]  /*b790*/  IADD3 R12, P6, R20.reuse, R4.reuse, RZ ;  /* 0x00000004140c7210 */ /* 0x0c0fe20007fde0ff */
[----:B------:R-:W-:Y:S01]  /*b7a0*/  VIADD R20, R20, UR4 ;  /* 0x0000000414147c36 */ /* 0x000fe20008000000 */
[----:B------:R0:W-:Y:S01]  /*b7b0*/  @P4 STG.E.U8 desc[UR14][R14.64], R23 ;  /* 0x000000170e004986 */ /* 0x0001e2000c10110e */
[----:B------:R-:W-:Y:S01]  /*b7c0*/  ULDC UR4, c[0x0][0x248] ;  /* 0x0000920000047ab9 */ /* 0x000fe20000000800 */
[----:B------:R-:W-:Y:S01]  /*b7d0*/  ISETP.GE.AND P4, PT, R0, UR9, PT ;  /* 0x0000000900007c0c */ /* 0x000fe2000bf86270 */
[----:B------:R-:W-:Y:S01]  /*b7e0*/  IMAD.X R13, R13, 0x1, R5, P6 ;  /* 0x000000010d0d7824 */ /* 0x000fe200030e0605 */
[----:B------:R1:W-:Y:S01]  /*b7f0*/  @P5 STG.E.U8 desc[UR14][R10.64], R9 ;  /* 0x000000090a005986 */ /* 0x0003e2000c10110e */
[C---:B------:R-:W-:Y:S01]  /*b800*/  ISETP.LT.AND P5, PT, R6.reuse, UR6, !P2 ;  /* 0x0000000606007c0c */ /* 0x040fe2000d7a1270 */
[----:B------:R-:W-:Y:S01]  /*b810*/  ULDC UR6, c[0x0][0x228] ;  /* 0x00008a0000067ab9 */ /* 0x000fe20000000800 */
[----:B------:R-:W-:Y:S01]  /*b820*/  SHF.R.S32.HI R16, RZ, 0x1f, R20 ;  /* 0x0000001fff107819 */ /* 0x000fe20000011414 */
[----:B------:R2:W-:Y:S01]  /*b830*/  @P3 STG.E.U8 desc[UR14][R12.64], R21 ;  /* 0x000000150c003986 */ /* 0x0005e2000c10110e */
[C---:B------:R-:W-:Y:S01]  /*b840*/  VIADD R0, R7.reuse, 0x3d ;  /* 0x0000003d07007836 */ /* 0x040fe20000000000 */
[----:B------:R-:W-:Y:S01]  /*b850*/  ISETP.LT.AND P6, PT, R6, UR8, !P1 ;  /* 0x0000000806007c0c */ /* 0x000fe2000cfc1270 */
[----:B------:R-:W-:Y:S01]  /*b860*/  ULDC UR8, c[0x0][0x228] ;  /* 0x00008a0000087ab9 */ /* 0x000fe20000000800 */
[C---:B0-----:R-:W-:Y:S01]  /*b870*/  IADD3 R14, P3, R20.reuse, R3, RZ ;  /* 0x00000003140e7210 */ /* 0x041fe20007f7e0ff */
[----:B------:R-:W-:Y:S01]  /*b880*/  VIADD R7, R7, 0x3e ;  /* 0x0000003e07077836 */ /* 0x000fe20000000000 */
[----:B------:R-:W-:Y:S01]  /*b890*/  PRMT R23, R17, 0x7771, RZ ;  /* 0x0000777111177816 */ /* 0x000fe200000000ff */
[----:B-1----:R-:W-:Y:S01]  /*b8a0*/  VIADD R9, R20, UR4 ;  /* 0x0000000414097c36 */ /* 0x002fe20008000000 */
[----:B------:R-:W-:Y:S01]  /*b8b0*/  ULDC UR4, c[0x0][0x248] ;  /* 0x0000920000047ab9 */ /* 0x000fe20000000800 */
[----:B------:R-:W-:Y:S01]  /*b8c0*/  IMAD.X R15, R16, 0x1, R2, P3 ;  /* 0x00000001100f7824 */ /* 0x000fe200018e0602 */
[----:B------:R-:W-:Y:S01]  /*b8d0*/  ISETP.LT.AND P3, PT, R8, UR6, !P2 ;  /* 0x0000000608007c0c */ /* 0x000fe2000d761270 */
[----:B------:R-:W-:Y:S01]  /*b8e0*/  ULDC UR6, c[0x0][0x228] ;  /* 0x00008a0000067ab9 */ /* 0x000fe20000000800 */
[----:B------:R-:W-:-:S02]  /*b8f0*/  IADD3 R10, P2, R20, R4, RZ ;  /* 0x00000004140a7210 */ /* 0x000fc40007f5e0ff */
[----:B------:R0:W-:Y:S01]  /*b900*/  @P5 STG.E.U8 desc[UR14][R14.64], R25 ;  /* 0x000000190e005986 */ /* 0x0001e2000c10110e */
[----:B------:R-:W-:Y:S02]  /*b910*/  SHF.R.S32.HI R20, RZ, 0x1f, R9 ;  /* 0x0000001fff147819 */ /* 0x000fe40000011409 */
[CC--:B--2---:R-:W-:Y:S01]  /*b920*/  IADD3 R12, P5, R9.reuse, R3.reuse, RZ ;  /* 0x00000003090c7210 */ /* 0x0c4fe20007fbe0ff */
[----:B------:R-:W-:Y:S01]  /*b930*/  IMAD.X R11, R16, 0x1, R5, P2 ;  /* 0x00000001100b7824 */ /* 0x000fe200010e0605 */
[----:B------:R-:W-:Y:S01]  /*b940*/  ISETP.GE.AND P2, PT, R0, UR7, PT ;  /* 0x0000000700007c0c */ /* 0x000fe2000bf46270 */
[----:B------:R-:W-:Y:S01]  /*b950*/  VIADD R0, R9, UR4 ;  /* 0x0000000409007c36 */ /* 0x000fe20008000000 */
[----:B------:R-:W-:Y:S01]  /*b960*/  PRMT R21, R17, 0x7772, RZ ;  /* 0x0000777211157816 */ /* 0x000fe200000000ff */
[----:B------:R-:W-:Y:S01]  /*b970*/  IMAD.X R13, R20, 0x1, R2, P5 ;  /* 0x00000001140d7824 */ /* 0x000fe200028e0602 */
[----:B------:R1:W-:Y:S01]  /*b980*/  @P3 STG.E.U8 desc[UR14][R10.64], R23 ;  /* 0x000000170a003986 */ /* 0x0003e2000c10110e */
[----:B------:R-:W-:Y:S01]  /*b990*/  ULDC UR7, c[0x0][0x228] ;  /* 0x00008a0000077ab9 */ /* 0x000fe20000000800 */
[----:B------:R-:W-:Y:S01]  /*b9a0*/  SHF.R.S32.HI R16, RZ, 0x1f, R0 ;  /* 0x0000001fff107819 */ /* 0x000fe20000011400 */
[----:B------:R-:W-:Y:S01]  /*b9b0*/  ULDC UR4, c[0x0][0x248] ;  /* 0x0000920000047ab9 */ /* 0x000fe20000000800 */
[----:B------:R-:W-:Y:S01]  /*b9c0*/  ISETP.LT.AND P1, PT, R8, UR6, !P1 ;  /* 0x0000000608007c0c */ /* 0x000fe2000cf21270 */
[----:B------:R2:W-:Y:S01]  /*b9d0*/  @P6 STG.E.U8 desc[UR14][R12.64], R21 ;  /* 0x000000150c006986 */ /* 0x0005e2000c10110e */
[----:B------:R-:W-:Y:S01]  /*b9e0*/  ISETP.LT.AND P5, PT, R6, UR7, !P4 ;  /* 0x0000000706007c0c */ /* 0x000fe2000e7a1270 */
[----:B------:R-:W-:Y:S01]  /*b9f0*/  ULDC UR6, c[0x0][0x228] ;  /* 0x00008a0000067ab9 */ /* 0x000fe20000000800 */
[----:B------:R-:W-:Y:S01]  /*ba00*/  ISETP.LT.AND P4, PT, R8, UR8, !P4 ;  /* 0x0000000808007c0c */ /* 0x000fe2000e781270 */
[----:B------:R-:W-:Y:S01]  /*ba10*/  ULDC UR7, c[0x0][0x228] ;  /* 0x00008a0000077ab9 */ /* 0x000fe20000000800 */
[----:B0-----:R-:W-:Y:S01]  /*ba20*/  IADD3 R14, P6, R9, R4, RZ ;  /* 0x00000004090e7210 */ /* 0x001fe20007fde0ff */
[----:B------:R-:W-:Y:S01]  /*ba30*/  ULDC UR8, c[0x0][0x228] ;  /* 0x00008a0000087ab9 */ /* 0x000fe20000000800 */
[----:B-1----:R-:W-:-:S02]  /*ba40*/  IADD3 R10, P3, R0, R3, RZ ;  /* 0x00000003000a7210 */ /* 0x002fc40007f7e0ff */
[----:B------:R-:W-:Y:S01]  /*ba50*/  PRMT R17, R17, 0x7773, RZ ;  /* 0x0000777311117816 */ /* 0x000fe200000000ff */
[--C-:B------:R-:W-:Y:S01]  /*ba60*/  IMAD.X R15, R20, 0x1, R5.reuse, P6 ;  /* 0x00000001140f7824 */ /* 0x100fe200030e0605 */
[----:B------:R-:W-:Y:S01]  /*ba70*/  ISETP.GE.AND P6, PT, R7, UR5, PT ;  /* 0x0000000507007c0c */ /* 0x000fe2000bfc6270 */
[----:B------:R-:W-:Y:S01]  /*ba80*/  IMAD.X R11, R16, 0x1, R2, P3 ;  /* 0x00000001100b7824 */ /* 0x000fe200018e0602 */
[C---:B--2---:R-:W-:Y:S01]  /*ba90*/  IADD3 R12, P3, R0.reuse, R4, RZ ;  /* 0x00000004000c7210 */ /* 0x044fe20007f7e0ff */
[----:B------:R-:W-:Y:S01]  /*baa0*/  VIADD R0, R0, UR4 ;  /* 0x0000000400007c36 */ /* 0x000fe20008000000 */
[C---:B------:R-:W-:Y:S01]  /*bab0*/  PRMT R9, R18.reuse, 0x7770, RZ ;  /* 0x0000777012097816 */ /* 0x040fe200000000ff */
[----:B------:R-:W-:Y:S01]  /*bac0*/  ULDC UR5, c[0x0][0x248] ;  /* 0x0000920000057ab9 */ /* 0x000fe20000000800 */
[----:B------:R-:W-:Y:S01]  /*bad0*/  PRMT R7, R18, 0x7771, RZ ;  /* 0x0000777112077816 */ /* 0x000fe200000000ff */
[----:B------:R-:W-:Y:S01]  /*bae0*/  IMAD.X R13, R16, 0x1, R5, P3 ;  /* 0x00000001100d7824 */ /* 0x000fe200018e0605 */
[----:B------:R0:W-:Y:S01]  /*baf0*/  @P1 STG.E.U8 desc[UR14][R14.64], R17 ;  /* 0x000000110e001986 */ /* 0x0001e2000c10110e */
[----:B------:R-:W-:Y:S01]  /*bb00*/  VIADD R16, R0, UR5 ;  /* 0x0000000500107c36 */ /* 0x000fe20008000000 */
[----:B------:R-:W-:Y:S01]  /*bb10*/  ULDC UR4, c[0x0][0x248] ;  /* 0x0000920000047ab9 */ /* 0x000fe20000000800 */
[----:B------:R-:W-:Y:S01]  /*bb20*/  ULDC UR5, c[0x0][0x228] ;  /* 0x00008a0000057ab9 */ /* 0x000fe20000000800 */
[----:B------:R1:W-:Y:S01]  /*bb30*/  @P5 STG.E.U8 desc[UR14][R10.64], R9 ;  /* 0x000000090a005986 */ /* 0x0003e2000c10110e */
[----:B------:R-:W-:-:S02]  /*bb40*/  ISETP.LT.AND P1, PT, R6, UR8, !P0 ;  /* 0x0000000806007c0c */ /* 0x000fc4000c721270 */
[----:B------:R-:W-:Y:S01]  /*bb50*/  ISETP.LT.AND P0, PT, R8, UR5, !P0 ;  /* 0x0000000508007c0c */ /* 0x000fe2000c701270 */
[----:B------:R2:W-:Y:S01]  /*bb60*/  @P4 STG.E.U8 desc[UR14][R12.64], R7 ;  /* 0x000000070c004986 */ /* 0x0005e2000c10110e */
[C---:B------:R-:W-:Y:S02]  /*bb70*/  PRMT R25, R18.reuse, 0x7772, RZ ;  /* 0x0000777212197816 */ /* 0x040fe400000000ff */
[----:B------:R-:W-:Y:S02]  /*bb80*/  PRMT R23, R18, 0x7773, RZ ;  /* 0x0000777312177816 */ /* 0x000fe400000000ff */
[-C--:B0-----:R-:W-:Y:S02]  /*bb90*/  IADD3 R14, P5, R16, R3.reuse, RZ ;  /* 0x00000003100e7210 */ /* 0x081fe40007fbe0ff */
[----:B-1----:R-:W-:Y:S02]  /*bba0*/  SHF.R.S32.HI R9, RZ, 0x1f, R0 ;  /* 0x0000001fff097819 */ /* 0x002fe40000011400 */
[----:B------:R-:W-:-:S02]  /*bbb0*/  IADD3 R10, P3, R0, R3, RZ ;  /* 0x00000003000a7210 */ /* 0x000fc40007f7e0ff */
[-C--:B--2---:R-:W-:Y:S01]  /*bbc0*/  IADD3 R12, P4, R0, R4.reuse, RZ ;  /* 0x00000004000c7210 */ /* 0x084fe20007f9e0ff */
[C---:B------:R-:W-:Y:S01]  /*bbd0*/  VIADD R0, R16.reuse, UR4 ;  /* 0x0000000410007c36 */ /* 0x040fe20008000000 */
[----:B------:R-:W-:Y:S01]  /*bbe0*/  SHF.R.S32.HI R7, RZ, 0x1f, R16 ;  /* 0x0000001fff077819 */ /* 0x000fe20000011410 */
[C-C-:B------:R-:W-:Y:S01]  /*bbf0*/  IMAD.X R11, R9.reuse, 0x1, R2.reuse, P3 ;  /* 0x00000001090b7824 */ /* 0x140fe200018e0602 */
[----:B------:R-:W-:Y:S01]  /*bc00*/  ULDC UR4, c[0x0][0x228] ;  /* 0x00008a0000047ab9 */ /* 0x000fe20000000800 */
[--C-:B------:R-:W-:Y:S01]  /*bc10*/  IMAD.X R13, R9, 0x1, R5.reuse, P4 ;  /* 0x00000001090d7824 */ /* 0x100fe200020e0605 */
[----:B------:R-:W-:Y:S01]  /*bc20*/  IADD3 R16, P4, R16, R4, RZ ;  /* 0x0000000410107210 */ /* 0x000fe20007f9e0ff */
[C---:B------:R-:W-:Y:S01]  /*bc30*/  IMAD.X R15, R7.reuse, 0x1, R2, P5 ;  /* 0x00000001070f7824 */ /* 0x040fe200028e0602 */
[----:B------:R-:W-:Y:S02]  /*bc40*/  SHF.R.S32.HI R9, RZ, 0x1f, R0 ;  /* 0x0000001fff097819 */ /* 0x000fe40000011400 */
[----:B------:R-:W-:Y:S01]  /*bc50*/  IADD3 R20, P3, R0, R3, RZ ;  /* 0x0000000300147210 */ /* 0x000fe20007f7e0ff */
[----:B------:R-:W-:Y:S01]  /*bc60*/  IMAD.X R17, R7, 0x1, R5, P4 ;  /* 0x0000000107117824 */ /* 0x000fe200020e0605 */
[----:B------:R-:W-:-:S02]  /*bc70*/  ISETP.LT.AND P5, PT, R6, UR6, !P2 ;  /* 0x0000000606007c0c */ /* 0x000fc4000d7a1270 */
[----:B------:R-:W-:Y:S01]  /*bc80*/  ISETP.LT.AND P2, PT, R8, UR4, !P2 ;  /* 0x0000000408007c0c */ /* 0x000fe2000d741270 */
[----:B------:R-:W-:Y:S01]  /*bc90*/  ULDC UR4, c[0x0][0x228] ;  /* 0x00008a0000047ab9 */ /* 0x000fe20000000800 */
[----:B------:R-:W-:Y:S01]  /*bca0*/  ISETP.LT.AND P4, PT, R6, UR7, !P6 ;  /* 0x0000000706007c0c */ /* 0x000fe2000f781270 */
[----:B------:R-:W-:Y:S01]  /*bcb0*/  IMAD.X R21, R9, 0x1, R2, P3 ;  /* 0x0000000109157824 */ /* 0x000fe200018e0602 */
[----:B------:R-:W-:Y:S02]  /*bcc0*/  IADD3 R4, P3, R0, R4, RZ ;  /* 0x0000000400047210 */ /* 0x000fe40007f7e0ff */
[----:B------:R-:W-:Y:S02]  /*bcd0*/  ISETP.LT.AND P6, PT, R8, UR4, !P6 ;  /* 0x0000000408007c0c */ /* 0x000fe4000f7c1270 */
[----:B------:R-:W-:Y:S01]  /*bce0*/  PRMT R3, R19, 0x7773, RZ ;  /* 0x0000777313037816 */ /* 0x000fe200000000ff */
[----:B------:R-:W-:Y:S01]  /*bcf0*/  IMAD.X R5, R9, 0x1, R5, P3 ;  /* 0x0000000109057824 */ /* 0x000fe200018e0605 */
[C---:B------:R-:W-:Y:S01]  /*bd00*/  PRMT R7, R19.reuse, 0x7772, RZ ;  /* 0x0000777213077816 */ /* 0x040fe200000000ff */
[----:B------:R0:W-:Y:S01]  /*bd10*/  @P5 STG.E.U8 desc[UR14][R10.64], R25 ;  /* 0x000000190a005986 */ /* 0x0001e2000c10110e */
[----:B------:R-:W-:-:S02]  /*bd20*/  PRMT R9, R19, 0x7771, RZ ;  /* 0x0000777113097816 */ /* 0x000fc400000000ff */
[----:B------:R-:W-:Y:S01]  /*bd30*/  PRMT R19, R19, 0x7770, RZ ;  /* 0x0000777013137816 */ /* 0x000fe200000000ff */
[----:B------:R0:W-:Y:S04]  /*bd40*/  @P2 STG.E.U8 desc[UR14][R12.64], R23 ;  /* 0x000000170c002986 */ /* 0x0001e8000c10110e */
[----:B------:R0:W-:Y:S04]  /*bd50*/  @P4 STG.E.U8 desc[UR14][R14.64], R19 ;  /* 0x000000130e004986 */ /* 0x0001e8000c10110e */
[----:B------:R0:W-:Y:S04]  /*bd60*/  @P6 STG.E.U8 desc[UR14][R16.64], R9 ;  /* 0x0000000910006986 */ /* 0x0001e8000c10110e */
[----:B------:R0:W-:Y:S01]  /*bd70*/  @P1 STG.E.U8 desc[UR14][R20.64], R7 ;  /* 0x0000000714001986 */ /* 0x0001e2000c10110e */
[----:B------:R-:W-:Y:S05]  /*bd80*/  @!P0 EXIT ;  /* 0x000000000000894d */ /* 0x000fea0003800000 */
[----:B------:R-:W-:Y:S01]  /*bd90*/  STG.E.U8 desc[UR14][R4.64], R3 ;  /* 0x0000000304007986 */ /* 0x000fe2000c10110e */
[----:B------:R-:W-:Y:S05]  /*bda0*/  EXIT ;  /* 0x000000000000794d */ /* 0x000fea0003800000 */
.L_x_2:
[----:B------:R-:W-:-:S00]  /*bdb0*/  BRA `(.L_x_2) ;  /* 0xfffffffc00fc7947 */ /* 0x000fc0000383ffff */
[----:B------:R-:W-:-:S00]  /*bdc0*/  NOP ;  /* 0x0000000000007918 */ /* 0x000fc00000000000 */
        /* <DEDUP_REMOVED lines=11> */
.L_x_3:


//--------------------- .nv.shared.matmul_kernel  --------------------------
	.section	.nv.shared.matmul_kernel,"aw",@nobits
	.sectionflags	@""
	.align	16
	.zero		1024


//--------------------- .nv.shared.reserved.0     --------------------------
	.section	.nv.shared.reserved.0,"aw",@nobits
	.weak		__nv_reservedSMEM_offset_0_alias
	.size		__nv_reservedSMEM_offset_0_alias, 0, 0
	.other		__nv_reservedSMEM_offset_0_alias,@"STO_CUDA_RESERVED_SHARED STV_DEFAULT"
__nv_reservedSMEM_offset_0_alias:
	.zero		0


//--------------------- .nv.constant0.matmul_kernel --------------------------
	.section	.nv.constant0.matmul_kernel,"a",@progbits
	.sectionflags	@""
	.align	4
.nv.constant0.matmul_kernel:
	.zero		608


//--------------------- SYMBOLS --------------------------

	.type		.nv.reservedSmem.offset0,@object
	.size		.nv.reservedSmem.offset0,0x4
